//
// Generated by NVIDIA NVVM Compiler
//
// Compiler Build ID: CL-36424714
// Cuda compilation tools, release 13.0, V13.0.88
// Based on NVVM 20.0.0
//

.version 9.0
.target sm_100
.address_size 64

	// .globl	_Z12setup_kernelP17curandStateXORWOWm
.extern .func  (.param .b32 func_retval0) vprintf
(
	.param .b64 vprintf_param_0,
	.param .b64 vprintf_param_1
)
;
.global .align 4 .b8 precalc_xorwow_matrix[102400];
.global .align 4 .b8 precalc_xorwow_offset_matrix[102400];
.global .align 4 .b8 mrg32k3aM1[2304];
.global .align 4 .b8 mrg32k3aM2[2304];
.global .align 4 .b8 mrg32k3aM1SubSeq[2016];
.global .align 4 .b8 mrg32k3aM2SubSeq[2016];
.global .align 4 .b8 mrg32k3aM1Seq[2304];
.global .align 4 .b8 mrg32k3aM2Seq[2304];
.const .align 8 .b8 __cr_lgamma_table[72];
.global .align 1 .b8 $str[4] = {37, 105, 10};

.visible .entry _Z12setup_kernelP17curandStateXORWOWm(
	.param .u64 .ptr .align 1 _Z12setup_kernelP17curandStateXORWOWm_param_0,
	.param .u64 _Z12setup_kernelP17curandStateXORWOWm_param_1
)
{
	.reg .pred 	%p<24>;
	.reg .b32 	%r<410>;
	.reg .b64 	%rd<19>;

	ld.param.u64 	%rd8, [_Z12setup_kernelP17curandStateXORWOWm_param_0];
	ld.param.u64 	%rd9, [_Z12setup_kernelP17curandStateXORWOWm_param_1];
	cvta.to.global.u64 	%rd10, %rd8;
	mov.u32 	%r182, %tid.x;
	cvt.u64.u32 	%rd18, %r182;
	mul.wide.u32 	%rd11, %r182, 48;
	add.s64 	%rd2, %rd10, %rd11;
	cvt.u32.u64 	%r183, %rd9;
	xor.b32  	%r184, %r183, -1429050551;
	mul.lo.s32 	%r185, %r184, 1099087573;
	{ .reg .b32 tmp; mov.b64 {tmp, %r186}, %rd9; }
	xor.b32  	%r187, %r186, -136515619;
	mul.lo.s32 	%r188, %r187, -1703105765;
	add.s32 	%r189, %r185, %r188;
	add.s32 	%r190, %r189, 6615241;
	add.s32 	%r191, %r185, 123456789;
	st.global.v2.u32 	[%rd2], {%r190, %r191};
	xor.b32  	%r192, %r185, 362436069;
	add.s32 	%r193, %r188, 521288629;
	st.global.v2.u32 	[%rd2+8], {%r192, %r193};
	xor.b32  	%r194, %r188, 88675123;
	add.s32 	%r195, %r185, 5783321;
	st.global.v2.u32 	[%rd2+16], {%r194, %r195};
	setp.eq.s32 	%p1, %r182, 0;
	@%p1 bra 	$L__BB0_42;
	mov.b32 	%r316, 0;
$L__BB0_2:
	and.b64  	%rd4, %rd18, 3;
	setp.eq.s64 	%p2, %rd4, 0;
	@%p2 bra 	$L__BB0_41;
	mul.wide.u32 	%rd12, %r316, 3200;
	mov.u64 	%rd13, precalc_xorwow_matrix;
	add.s64 	%rd5, %rd13, %rd12;
	cvt.u32.u64 	%r2, %rd4;
	mov.b32 	%r317, 0;
$L__BB0_4:
	mov.b32 	%r330, 0;
	mov.u32 	%r331, %r330;
	mov.u32 	%r332, %r330;
	mov.u32 	%r333, %r330;
	mov.u32 	%r334, %r330;
	mov.u32 	%r323, %r330;
$L__BB0_5:
	mul.wide.u32 	%rd14, %r323, 4;
	add.s64 	%rd15, %rd2, %rd14;
	ld.global.u32 	%r10, [%rd15+4];
	shl.b32 	%r11, %r323, 5;
	mov.b32 	%r329, 0;
$L__BB0_6:
	.pragma "nounroll";
	shr.u32 	%r200, %r10, %r329;
	and.b32  	%r201, %r200, 1;
	setp.eq.b32 	%p3, %r201, 1;
	not.pred 	%p4, %p3;
	add.s32 	%r202, %r11, %r329;
	mul.lo.s32 	%r203, %r202, 5;
	mul.wide.u32 	%rd16, %r203, 4;
	add.s64 	%rd6, %rd5, %rd16;
	@%p4 bra 	$L__BB0_8;
	ld.global.u32 	%r204, [%rd6];
	xor.b32  	%r334, %r334, %r204;
	ld.global.u32 	%r205, [%rd6+4];
	xor.b32  	%r333, %r333, %r205;
	ld.global.u32 	%r206, [%rd6+8];
	xor.b32  	%r332, %r332, %r206;
	ld.global.u32 	%r207, [%rd6+12];
	xor.b32  	%r331, %r331, %r207;
	ld.global.u32 	%r208, [%rd6+16];
	xor.b32  	%r330, %r330, %r208;
$L__BB0_8:
	and.b32  	%r210, %r200, 2;
	setp.eq.s32 	%p5, %r210, 0;
	@%p5 bra 	$L__BB0_10;
	ld.global.u32 	%r211, [%rd6+20];
	xor.b32  	%r334, %r334, %r211;
	ld.global.u32 	%r212, [%rd6+24];
	xor.b32  	%r333, %r333, %r212;
	ld.global.u32 	%r213, [%rd6+28];
	xor.b32  	%r332, %r332, %r213;
	ld.global.u32 	%r214, [%rd6+32];
	xor.b32  	%r331, %r331, %r214;
	ld.global.u32 	%r215, [%rd6+36];
	xor.b32  	%r330, %r330, %r215;
$L__BB0_10:
	and.b32  	%r217, %r200, 4;
	setp.eq.s32 	%p6, %r217, 0;
	@%p6 bra 	$L__BB0_12;
	ld.global.u32 	%r218, [%rd6+40];
	xor.b32  	%r334, %r334, %r218;
	ld.global.u32 	%r219, [%rd6+44];
	xor.b32  	%r333, %r333, %r219;
	ld.global.u32 	%r220, [%rd6+48];
	xor.b32  	%r332, %r332, %r220;
	ld.global.u32 	%r221, [%rd6+52];
	xor.b32  	%r331, %r331, %r221;
	ld.global.u32 	%r222, [%rd6+56];
	xor.b32  	%r330, %r330, %r222;
$L__BB0_12:
	and.b32  	%r224, %r200, 8;
	setp.eq.s32 	%p7, %r224, 0;
	@%p7 bra 	$L__BB0_14;
	ld.global.u32 	%r225, [%rd6+60];
	xor.b32  	%r334, %r334, %r225;
	ld.global.u32 	%r226, [%rd6+64];
	xor.b32  	%r333, %r333, %r226;
	ld.global.u32 	%r227, [%rd6+68];
	xor.b32  	%r332, %r332, %r227;
	ld.global.u32 	%r228, [%rd6+72];
	xor.b32  	%r331, %r331, %r228;
	ld.global.u32 	%r229, [%rd6+76];
	xor.b32  	%r330, %r330, %r229;
$L__BB0_14:
	and.b32  	%r231, %r200, 16;
	setp.eq.s32 	%p8, %r231, 0;
	@%p8 bra 	$L__BB0_16;
	ld.global.u32 	%r232, [%rd6+80];
	xor.b32  	%r334, %r334, %r232;
	ld.global.u32 	%r233, [%rd6+84];
	xor.b32  	%r333, %r333, %r233;
	ld.global.u32 	%r234, [%rd6+88];
	xor.b32  	%r332, %r332, %r234;
	ld.global.u32 	%r235, [%rd6+92];
	xor.b32  	%r331, %r331, %r235;
	ld.global.u32 	%r236, [%rd6+96];
	xor.b32  	%r330, %r330, %r236;
$L__BB0_16:
	and.b32  	%r238, %r200, 32;
	setp.eq.s32 	%p9, %r238, 0;
	@%p9 bra 	$L__BB0_18;
	ld.global.u32 	%r239, [%rd6+100];
	xor.b32  	%r334, %r334, %r239;
	ld.global.u32 	%r240, [%rd6+104];
	xor.b32  	%r333, %r333, %r240;
	ld.global.u32 	%r241, [%rd6+108];
	xor.b32  	%r332, %r332, %r241;
	ld.global.u32 	%r242, [%rd6+112];
	xor.b32  	%r331, %r331, %r242;
	ld.global.u32 	%r243, [%rd6+116];
	xor.b32  	%r330, %r330, %r243;
$L__BB0_18:
	and.b32  	%r245, %r200, 64;
	setp.eq.s32 	%p10, %r245, 0;
	@%p10 bra 	$L__BB0_20;
	ld.global.u32 	%r246, [%rd6+120];
	xor.b32  	%r334, %r334, %r246;
	ld.global.u32 	%r247, [%rd6+124];
	xor.b32  	%r333, %r333, %r247;
	ld.global.u32 	%r248, [%rd6+128];
	xor.b32  	%r332, %r332, %r248;
	ld.global.u32 	%r249, [%rd6+132];
	xor.b32  	%r331, %r331, %r249;
	ld.global.u32 	%r250, [%rd6+136];
	xor.b32  	%r330, %r330, %r250;
$L__BB0_20:
	and.b32  	%r252, %r200, 128;
	setp.eq.s32 	%p11, %r252, 0;
	@%p11 bra 	$L__BB0_22;
	ld.global.u32 	%r253, [%rd6+140];
	xor.b32  	%r334, %r334, %r253;
	ld.global.u32 	%r254, [%rd6+144];
	xor.b32  	%r333, %r333, %r254;
	ld.global.u32 	%r255, [%rd6+148];
	xor.b32  	%r332, %r332, %r255;
	ld.global.u32 	%r256, [%rd6+152];
	xor.b32  	%r331, %r331, %r256;
	ld.global.u32 	%r257, [%rd6+156];
	xor.b32  	%r330, %r330, %r257;
$L__BB0_22:
	and.b32  	%r259, %r200, 256;
	setp.eq.s32 	%p12, %r259, 0;
	@%p12 bra 	$L__BB0_24;
	ld.global.u32 	%r260, [%rd6+160];
	xor.b32  	%r334, %r334, %r260;
	ld.global.u32 	%r261, [%rd6+164];
	xor.b32  	%r333, %r333, %r261;
	ld.global.u32 	%r262, [%rd6+168];
	xor.b32  	%r332, %r332, %r262;
	ld.global.u32 	%r263, [%rd6+172];
	xor.b32  	%r331, %r331, %r263;
	ld.global.u32 	%r264, [%rd6+176];
	xor.b32  	%r330, %r330, %r264;
$L__BB0_24:
	and.b32  	%r266, %r200, 512;
	setp.eq.s32 	%p13, %r266, 0;
	@%p13 bra 	$L__BB0_26;
	ld.global.u32 	%r267, [%rd6+180];
	xor.b32  	%r334, %r334, %r267;
	ld.global.u32 	%r268, [%rd6+184];
	xor.b32  	%r333, %r333, %r268;
	ld.global.u32 	%r269, [%rd6+188];
	xor.b32  	%r332, %r332, %r269;
	ld.global.u32 	%r270, [%rd6+192];
	xor.b32  	%r331, %r331, %r270;
	ld.global.u32 	%r271, [%rd6+196];
	xor.b32  	%r330, %r330, %r271;
$L__BB0_26:
	and.b32  	%r273, %r200, 1024;
	setp.eq.s32 	%p14, %r273, 0;
	@%p14 bra 	$L__BB0_28;
	ld.global.u32 	%r274, [%rd6+200];
	xor.b32  	%r334, %r334, %r274;
	ld.global.u32 	%r275, [%rd6+204];
	xor.b32  	%r333, %r333, %r275;
	ld.global.u32 	%r276, [%rd6+208];
	xor.b32  	%r332, %r332, %r276;
	ld.global.u32 	%r277, [%rd6+212];
	xor.b32  	%r331, %r331, %r277;
	ld.global.u32 	%r278, [%rd6+216];
	xor.b32  	%r330, %r330, %r278;
$L__BB0_28:
	and.b32  	%r280, %r200, 2048;
	setp.eq.s32 	%p15, %r280, 0;
	@%p15 bra 	$L__BB0_30;
	ld.global.u32 	%r281, [%rd6+220];
	xor.b32  	%r334, %r334, %r281;
	ld.global.u32 	%r282, [%rd6+224];
	xor.b32  	%r333, %r333, %r282;
	ld.global.u32 	%r283, [%rd6+228];
	xor.b32  	%r332, %r332, %r283;
	ld.global.u32 	%r284, [%rd6+232];
	xor.b32  	%r331, %r331, %r284;
	ld.global.u32 	%r285, [%rd6+236];
	xor.b32  	%r330, %r330, %r285;
$L__BB0_30:
	and.b32  	%r287, %r200, 4096;
	setp.eq.s32 	%p16, %r287, 0;
	@%p16 bra 	$L__BB0_32;
	ld.global.u32 	%r288, [%rd6+240];
	xor.b32  	%r334, %r334, %r288;
	ld.global.u32 	%r289, [%rd6+244];
	xor.b32  	%r333, %r333, %r289;
	ld.global.u32 	%r290, [%rd6+248];
	xor.b32  	%r332, %r332, %r290;
	ld.global.u32 	%r291, [%rd6+252];
	xor.b32  	%r331, %r331, %r291;
	ld.global.u32 	%r292, [%rd6+256];
	xor.b32  	%r330, %r330, %r292;
$L__BB0_32:
	and.b32  	%r294, %r200, 8192;
	setp.eq.s32 	%p17, %r294, 0;
	@%p17 bra 	$L__BB0_34;
	ld.global.u32 	%r295, [%rd6+260];
	xor.b32  	%r334, %r334, %r295;
	ld.global.u32 	%r296, [%rd6+264];
	xor.b32  	%r333, %r333, %r296;
	ld.global.u32 	%r297, [%rd6+268];
	xor.b32  	%r332, %r332, %r297;
	ld.global.u32 	%r298, [%rd6+272];
	xor.b32  	%r331, %r331, %r298;
	ld.global.u32 	%r299, [%rd6+276];
	xor.b32  	%r330, %r330, %r299;
$L__BB0_34:
	and.b32  	%r301, %r200, 16384;
	setp.eq.s32 	%p18, %r301, 0;
	@%p18 bra 	$L__BB0_36;
	ld.global.u32 	%r302, [%rd6+280];
	xor.b32  	%r334, %r334, %r302;
	ld.global.u32 	%r303, [%rd6+284];
	xor.b32  	%r333, %r333, %r303;
	ld.global.u32 	%r304, [%rd6+288];
	xor.b32  	%r332, %r332, %r304;
	ld.global.u32 	%r305, [%rd6+292];
	xor.b32  	%r331, %r331, %r305;
	ld.global.u32 	%r306, [%rd6+296];
	xor.b32  	%r330, %r330, %r306;
$L__BB0_36:
	and.b32  	%r308, %r200, 32768;
	setp.eq.s32 	%p19, %r308, 0;
	@%p19 bra 	$L__BB0_38;
	ld.global.u32 	%r309, [%rd6+300];
	xor.b32  	%r334, %r334, %r309;
	ld.global.u32 	%r310, [%rd6+304];
	xor.b32  	%r333, %r333, %r310;
	ld.global.u32 	%r311, [%rd6+308];
	xor.b32  	%r332, %r332, %r311;
	ld.global.u32 	%r312, [%rd6+312];
	xor.b32  	%r331, %r331, %r312;
	ld.global.u32 	%r313, [%rd6+316];
	xor.b32  	%r330, %r330, %r313;
$L__BB0_38:
	add.s32 	%r329, %r329, 16;
	setp.ne.s32 	%p20, %r329, 32;
	@%p20 bra 	$L__BB0_6;
	mad.lo.s32 	%r314, %r323, -31, %r11;
	add.s32 	%r323, %r314, 1;
	setp.ne.s32 	%p21, %r323, 5;
	@%p21 bra 	$L__BB0_5;
	st.global.u32 	[%rd2+4], %r334;
	st.global.u32 	[%rd2+8], %r333;
	st.global.u32 	[%rd2+12], %r332;
	st.global.u32 	[%rd2+16], %r331;
	st.global.u32 	[%rd2+20], %r330;
	add.s32 	%r317, %r317, 1;
	setp.lt.u32 	%p22, %r317, %r2;
	@%p22 bra 	$L__BB0_4;
$L__BB0_41:
	shr.u64 	%rd7, %rd18, 2;
	add.s32 	%r316, %r316, 1;
	setp.gt.u64 	%p23, %rd18, 3;
	mov.u64 	%rd18, %rd7;
	@%p23 bra 	$L__BB0_2;
$L__BB0_42:
	mov.b32 	%r315, 0;
	st.global.v2.u32 	[%rd2+24], {%r315, %r315};
	st.global.u32 	[%rd2+32], %r315;
	mov.b64 	%rd17, 0;
	st.global.u64 	[%rd2+40], %rd17;
	ret;

}
	// .globl	_Z10addToCountiPiP17curandStateXORWOW
.visible .entry _Z10addToCountiPiP17curandStateXORWOW(
	.param .u32 _Z10addToCountiPiP17curandStateXORWOW_param_0,
	.param .u64 .ptr .align 1 _Z10addToCountiPiP17curandStateXORWOW_param_1,
	.param .u64 .ptr .align 1 _Z10addToCountiPiP17curandStateXORWOW_param_2
)
{
	.local .align 8 .b8 	__local_depot1[8];
	.reg .b64 	%SP;
	.reg .b64 	%SPL;
	.reg .pred 	%p<3>;
	.reg .b32 	%r<30>;
	.reg .b32 	%f<4>;
	.reg .b64 	%rd<12>;

	mov.u64 	%SPL, __local_depot1;
	cvta.local.u64 	%SP, %SPL;
	ld.param.u32 	%r6, [_Z10addToCountiPiP17curandStateXORWOW_param_0];
	ld.param.u64 	%rd4, [_Z10addToCountiPiP17curandStateXORWOW_param_1];
	ld.param.u64 	%rd5, [_Z10addToCountiPiP17curandStateXORWOW_param_2];
	mov.u32 	%r7, %tid.x;
	mov.u32 	%r8, %ctaid.x;
	mov.u32 	%r1, %ntid.x;
	mad.lo.s32 	%r29, %r8, %r1, %r7;
	setp.ge.s32 	%p1, %r29, %r6;
	@%p1 bra 	$L__BB1_3;
	mov.u32 	%r9, %nctaid.x;
	mul.lo.s32 	%r3, %r1, %r9;
	add.u64 	%rd6, %SP, 0;
	add.u64 	%rd1, %SPL, 0;
	cvta.to.global.u64 	%rd2, %rd5;
	cvta.to.global.u64 	%rd3, %rd4;
	mov.u64 	%rd9, $str;
$L__BB1_2:
	mul.wide.s32 	%rd7, %r29, 48;
	add.s64 	%rd8, %rd2, %rd7;
	ld.global.v2.u32 	{%r10, %r11}, [%rd8];
	ld.global.v2.u32 	{%r12, %r13}, [%rd8+8];
	ld.global.v2.u32 	{%r14, %r15}, [%rd8+16];
	shr.u32 	%r16, %r11, 2;
	xor.b32  	%r17, %r16, %r11;
	shl.b32 	%r18, %r15, 4;
	shl.b32 	%r19, %r17, 1;
	xor.b32  	%r20, %r18, %r19;
	xor.b32  	%r21, %r20, %r15;
	xor.b32  	%r22, %r21, %r17;
	add.s32 	%r23, %r10, 362437;
	add.s32 	%r24, %r22, %r23;
	cvt.rn.f32.u32 	%f1, %r24;
	fma.rn.f32 	%f2, %f1, 0f2F800000, 0f2F000000;
	st.global.v2.u32 	[%rd8], {%r23, %r12};
	st.global.v2.u32 	[%rd8+8], {%r13, %r14};
	st.global.v2.u32 	[%rd8+16], {%r15, %r22};
	mul.f32 	%f3, %f2, 0f49742400;
	cvt.rzi.s32.f32 	%r25, %f3;
	st.local.u32 	[%rd1], %r25;
	cvta.global.u64 	%rd10, %rd9;
	{ // callseq 0, 0
	.param .b64 param0;
	st.param.b64 	[param0], %rd10;
	.param .b64 param1;
	st.param.b64 	[param1], %rd6;
	.param .b32 retval0;
	call.uni (retval0), 
	vprintf, 
	(
	param0, 
	param1
	);
	ld.param.b32 	%r26, [retval0];
	} // callseq 0
	atom.global.add.u32 	%r28, [%rd3], %r25;
	add.s32 	%r29, %r29, %r3;
	setp.lt.s32 	%p2, %r29, %r6;
	@%p2 bra 	$L__BB1_2;
$L__BB1_3:
	ret;

}
	// .globl	_Z12initPositioniP6float4P17curandStateXORWOW
.visible .entry _Z12initPositioniP6float4P17curandStateXORWOW(
	.param .u32 _Z12initPositioniP6float4P17curandStateXORWOW_param_0,
	.param .u64 .ptr .align 1 _Z12initPositioniP6float4P17curandStateXORWOW_param_1,
	.param .u64 .ptr .align 1 _Z12initPositioniP6float4P17curandStateXORWOW_param_2
)
{
	.reg .pred 	%p<3>;
	.reg .b32 	%r<44>;
	.reg .b32 	%f<11>;
	.reg .b64 	%rd<10>;
	.reg .b64 	%fd<7>;

	ld.param.u32 	%r6, [_Z12initPositioniP6float4P17curandStateXORWOW_param_0];
	ld.param.u64 	%rd2, [_Z12initPositioniP6float4P17curandStateXORWOW_param_1];
	mov.u32 	%r7, %tid.x;
	mov.u32 	%r8, %ctaid.x;
	mov.u32 	%r1, %ntid.x;
	mad.lo.s32 	%r43, %r8, %r1, %r7;
	setp.ge.s32 	%p1, %r43, %r6;
	@%p1 bra 	$L__BB2_3;
	mov.u32 	%r9, %nctaid.x;
	mul.lo.s32 	%r3, %r1, %r9;
	cvta.to.global.u64 	%rd1, %rd2;
$L__BB2_2:
	ld.param.u64 	%rd9, [_Z12initPositioniP6float4P17curandStateXORWOW_param_2];
	cvta.to.global.u64 	%rd4, %rd9;
	mul.wide.s32 	%rd5, %r43, 48;
	add.s64 	%rd6, %rd4, %rd5;
	ld.global.v2.u32 	{%r10, %r11}, [%rd6];
	ld.global.v2.u32 	{%r12, %r13}, [%rd6+8];
	ld.global.v2.u32 	{%r14, %r15}, [%rd6+16];
	shr.u32 	%r16, %r11, 2;
	xor.b32  	%r17, %r16, %r11;
	shl.b32 	%r18, %r15, 4;
	shl.b32 	%r19, %r17, 1;
	xor.b32  	%r20, %r18, %r19;
	xor.b32  	%r21, %r20, %r15;
	xor.b32  	%r22, %r21, %r17;
	add.s32 	%r23, %r10, %r22;
	add.s32 	%r24, %r23, 362437;
	cvt.rn.f32.u32 	%f1, %r24;
	fma.rn.f32 	%f2, %f1, 0f2F800000, 0f2F000000;
	shr.u32 	%r25, %r12, 2;
	xor.b32  	%r26, %r25, %r12;
	shl.b32 	%r27, %r22, 4;
	shl.b32 	%r28, %r26, 1;
	xor.b32  	%r29, %r28, %r27;
	xor.b32  	%r30, %r29, %r26;
	xor.b32  	%r31, %r30, %r22;
	add.s32 	%r32, %r10, %r31;
	add.s32 	%r33, %r32, 724874;
	cvt.rn.f32.u32 	%f3, %r33;
	fma.rn.f32 	%f4, %f3, 0f2F800000, 0f2F000000;
	shr.u32 	%r34, %r13, 2;
	xor.b32  	%r35, %r34, %r13;
	shl.b32 	%r36, %r31, 4;
	shl.b32 	%r37, %r35, 1;
	xor.b32  	%r38, %r37, %r36;
	xor.b32  	%r39, %r38, %r35;
	xor.b32  	%r40, %r39, %r31;
	add.s32 	%r41, %r10, 1087311;
	add.s32 	%r42, %r40, %r41;
	cvt.rn.f32.u32 	%f5, %r42;
	fma.rn.f32 	%f6, %f5, 0f2F800000, 0f2F000000;
	st.global.v2.u32 	[%rd6], {%r41, %r14};
	st.global.v2.u32 	[%rd6+8], {%r15, %r22};
	st.global.v2.u32 	[%rd6+16], {%r31, %r40};
	cvt.f64.f32 	%fd1, %f2;
	fma.rn.f64 	%fd2, %fd1, 0d4000000000000000, 0dBFF0000000000000;
	cvt.rn.f32.f64 	%f7, %fd2;
	mul.wide.s32 	%rd7, %r43, 16;
	add.s64 	%rd8, %rd1, %rd7;
	cvt.f64.f32 	%fd3, %f4;
	fma.rn.f64 	%fd4, %fd3, 0d4000000000000000, 0dBFF0000000000000;
	cvt.rn.f32.f64 	%f8, %fd4;
	cvt.f64.f32 	%fd5, %f6;
	fma.rn.f64 	%fd6, %fd5, 0d4000000000000000, 0dBFF0000000000000;
	cvt.rn.f32.f64 	%f9, %fd6;
	mov.f32 	%f10, 0f3F800000;
	st.global.v4.f32 	[%rd8], {%f7, %f8, %f9, %f10};
	add.s32 	%r43, %r43, %r3;
	setp.lt.s32 	%p2, %r43, %r6;
	@%p2 bra 	$L__BB2_2;
$L__BB2_3:
	ret;

}


// ===== COMPILED SASS (sm_100) =====

	.target	sm_100

	.elftype	@"ET_EXEC"


//--------------------- .note.nv.tkinfo           --------------------------
	.section	.note.nv.tkinfo,"",@"SHT_NOTE"
	.sectionflags	@"SHF_NOTE_NV_TKINFO"
	.tkinfo
        /*0018*/ 	.word	0x00000002
        /*0030*/ 	.string	""
        /*0030*/ 	.string	"ptxas"
        /*0030*/ 	.string	"Cuda compilation tools, release 13.0, V13.0.88"
        /*0030*/ 	.string	"Build cuda_13.0.r13.0/compiler.36424714_0"
        /*0030*/ 	.string	"-arch sm_100 -m 64 "



//--------------------- .note.nv.cuinfo           --------------------------
	.section	.note.nv.cuinfo,"",@"SHT_NOTE"
	.sectionflags	@"SHF_NOTE_NV_CUINFO"
        /*0018*/ 	.short	0x0002
        /*001a*/ 	.short	0x0064
        /*001c*/ 	.short	0x0082
	.zero		2


//--------------------- .nv.info                  --------------------------
	.section	.nv.info,"",@"SHT_CUDA_INFO"
	.align	4


	//----- nvinfo : EIATTR_REGCOUNT
	.align		4
        /*0000*/ 	.byte	0x04, 0x2f
        /*0002*/ 	.short	(.L_11 - .L_10)
	.align		4
.L_10:
        /*0004*/ 	.word	index@(_Z12setup_kernelP17curandStateXORWOWm)
        /*0008*/ 	.word	0x0000001f


	//----- nvinfo : EIATTR_FRAME_SIZE
	.align		4
.L_11:
        /*000c*/ 	.byte	0x04, 0x11
        /*000e*/ 	.short	(.L_13 - .L_12)
	.align		4
.L_12:
        /*0010*/ 	.word	index@(_Z12setup_kernelP17curandStateXORWOWm)
        /*0014*/ 	.word	0x00000000


	//----- nvinfo : EIATTR_REGCOUNT
	.align		4
.L_13:
        /*0018*/ 	.byte	0x04, 0x2f
        /*001a*/ 	.short	(.L_15 - .L_14)
	.align		4
.L_14:
        /*001c*/ 	.word	index@(_Z10addToCountiPiP17curandStateXORWOW)
        /*0020*/ 	.word	0x00000019


	//----- nvinfo : EIATTR_FRAME_SIZE
	.align		4
.L_15:
        /*0024*/ 	.byte	0x04, 0x11
        /*0026*/ 	.short	(.L_17 - .L_16)
	.align		4
.L_16:
        /*0028*/ 	.word	index@(_Z10addToCountiPiP17curandStateXORWOW)
        /*002c*/ 	.word	0x00000008


	//----- nvinfo : EIATTR_REGCOUNT
	.align		4
.L_17:
        /*0030*/ 	.byte	0x04, 0x2f
        /*0032*/ 	.short	(.L_19 - .L_18)
	.align		4
.L_18:
        /*0034*/ 	.word	index@(_Z12initPositioniP6float4P17curandStateXORWOW)
        /*0038*/ 	.word	0x00000020


	//----- nvinfo : EIATTR_FRAME_SIZE
	.align		4
.L_19:
        /*003c*/ 	.byte	0x04, 0x11
        /*003e*/ 	.short	(.L_21 - .L_20)
	.align		4
.L_20:
        /*0040*/ 	.word	index@(_Z12initPositioniP6float4P17curandStateXORWOW)
        /*0044*/ 	.word	0x00000000


	//----- nvinfo : EIATTR_MIN_STACK_SIZE
	.align		4
.L_21:
        /*0048*/ 	.byte	0x04, 0x12
        /*004a*/ 	.short	(.L_23 - .L_22)
	.align		4
.L_22:
        /*004c*/ 	.word	index@(_Z12initPositioniP6float4P17curandStateXORWOW)
        /*0050*/ 	.word	0x00000000


	//----- nvinfo : EIATTR_MIN_STACK_SIZE
	.align		4
.L_23:
        /*0054*/ 	.byte	0x04, 0x12
        /*0056*/ 	.short	(.L_25 - .L_24)
	.align		4
.L_24:
        /*0058*/ 	.word	index@(_Z10addToCountiPiP17curandStateXORWOW)
        /*005c*/ 	.word	0x00000008


	//----- nvinfo : EIATTR_MIN_STACK_SIZE
	.align		4
.L_25:
        /*0060*/ 	.byte	0x04, 0x12
        /*0062*/ 	.short	(.L_27 - .L_26)
	.align		4
.L_26:
        /*0064*/ 	.word	index@(_Z12setup_kernelP17curandStateXORWOWm)
        /*0068*/ 	.word	0x00000000
.L_27:


//--------------------- .nv.compat                --------------------------
	.section	.nv.compat,"",@"SHT_CUDA_COMPAT_INFO"
	.align	4
        /*0000*/ 	.byte	0x02, 0x09, 0x00, 0x00, 0x02, 0x02, 0x01, 0x00, 0x02, 0x05, 0x05, 0x00, 0x03, 0x07, 0x01, 0x01
        /*0010*/ 	.byte	0x02, 0x03, 0x00, 0x00, 0x02, 0x06, 0x01, 0x00, 0x04, 0x0b, 0x08, 0x00, 0x01, 0x00, 0x00, 0x00
        /*0020*/ 	.byte	0x00, 0x00, 0x00, 0x00


//--------------------- .nv.info._Z12initPositioniP6float4P17curandStateXORWOW --------------------------
	.section	.nv.info._Z12initPositioniP6float4P17curandStateXORWOW,"",@"SHT_CUDA_INFO"
	.sectionflags	@""
	.align	4


	//----- nvinfo : EIATTR_CUDA_API_VERSION
	.align		4
        /*0000*/ 	.byte	0x04, 0x37
        /*0002*/ 	.short	(.L_29 - .L_28)
.L_28:
        /*0004*/ 	.word	0x00000082


	//----- nvinfo : EIATTR_KPARAM_INFO
	.align		4
.L_29:
        /*0008*/ 	.byte	0x04, 0x17
        /*000a*/ 	.short	(.L_31 - .L_30)
.L_30:
        /*000c*/ 	.word	0x00000000
        /*0010*/ 	.short	0x0002
        /*0012*/ 	.short	0x0010
        /*0014*/ 	.byte	0x00, 0xf5, 0x21, 0x00


	//----- nvinfo : EIATTR_KPARAM_INFO
	.align		4
.L_31:
        /*0018*/ 	.byte	0x04, 0x17
        /*001a*/ 	.short	(.L_33 - .L_32)
.L_32:
        /*001c*/ 	.word	0x00000000
        /*0020*/ 	.short	0x0001
        /*0022*/ 	.short	0x0008
        /*0024*/ 	.byte	0x00, 0xf5, 0x21, 0x00


	//----- nvinfo : EIATTR_KPARAM_INFO
	.align		4
.L_33:
        /*0028*/ 	.byte	0x04, 0x17
        /*002a*/ 	.short	(.L_35 - .L_34)
.L_34:
        /*002c*/ 	.word	0x00000000
        /*0030*/ 	.short	0x0000
        /*0032*/ 	.short	0x0000
        /*0034*/ 	.byte	0x00, 0xf0, 0x11, 0x00


	//----- nvinfo : EIATTR_SPARSE_MMA_MASK
	.align		4
.L_35:
        /*0038*/ 	.byte	0x03, 0x50
        /*003a*/ 	.short	0x0000


	//----- nvinfo : EIATTR_MAXREG_COUNT
	.align		4
        /*003c*/ 	.byte	0x03, 0x1b
        /*003e*/ 	.short	0x00ff


	//----- nvinfo : EIATTR_MERCURY_ISA_VERSION
	.align		4
        /*0040*/ 	.byte	0x03, 0x5f
        /*0042*/ 	.short	0x0101


	//----- nvinfo : EIATTR_VRC_CTA_INIT_COUNT
	.align		4
        /*0044*/ 	.byte	0x02, 0x4a
	.zero		1
	.zero		1


	//----- nvinfo : EIATTR_EXIT_INSTR_OFFSETS
	.align		4
        /*0048*/ 	.byte	0x04, 0x1c
        /*004a*/ 	.short	(.L_37 - .L_36)


	//   ....[0]....
.L_36:
        /*004c*/ 	.word	0x00000070


	//   ....[1]....
        /*0050*/ 	.word	0x00000440


	//----- nvinfo : EIATTR_CRS_STACK_SIZE
	.align		4
.L_37:
        /*0054*/ 	.byte	0x04, 0x1e
        /*0056*/ 	.short	(.L_39 - .L_38)
.L_38:
        /*0058*/ 	.word	0x00000000


	//----- nvinfo : EIATTR_CBANK_PARAM_SIZE
	.align		4
.L_39:
        /*005c*/ 	.byte	0x03, 0x19
        /*005e*/ 	.short	0x0018


	//----- nvinfo : EIATTR_PARAM_CBANK
	.align		4
        /*0060*/ 	.byte	0x04, 0x0a
        /*0062*/ 	.short	(.L_41 - .L_40)
	.align		4
.L_40:
        /*0064*/ 	.word	index@(.nv.constant0._Z12initPositioniP6float4P17curandStateXORWOW)
        /*0068*/ 	.short	0x0380
        /*006a*/ 	.short	0x0018


	//----- nvinfo : EIATTR_SW_WAR
	.align		4
.L_41:
        /*006c*/ 	.byte	0x04, 0x36
        /*006e*/ 	.short	(.L_43 - .L_42)
.L_42:
        /*0070*/ 	.word	0x00000008
.L_43:


//--------------------- .nv.info._Z10addToCountiPiP17curandStateXORWOW --------------------------
	.section	.nv.info._Z10addToCountiPiP17curandStateXORWOW,"",@"SHT_CUDA_INFO"
	.sectionflags	@""
	.align	4


	//----- nvinfo : EIATTR_CUDA_API_VERSION
	.align		4
        /*0000*/ 	.byte	0x04, 0x37
        /*0002*/ 	.short	(.L_45 - .L_44)
.L_44:
        /*0004*/ 	.word	0x00000082


	//----- nvinfo : EIATTR_KPARAM_INFO
	.align		4
.L_45:
        /*0008*/ 	.byte	0x04, 0x17
        /*000a*/ 	.short	(.L_47 - .L_46)
.L_46:
        /*000c*/ 	.word	0x00000000
        /*0010*/ 	.short	0x0002
        /*0012*/ 	.short	0x0010
        /*0014*/ 	.byte	0x00, 0xf5, 0x21, 0x00


	//----- nvinfo : EIATTR_KPARAM_INFO
	.align		4
.L_47:
        /*0018*/ 	.byte	0x04, 0x17
        /*001a*/ 	.short	(.L_49 - .L_48)
.L_48:
        /*001c*/ 	.word	0x00000000
        /*0020*/ 	.short	0x0001
        /*0022*/ 	.short	0x0008
        /*0024*/ 	.byte	0x00, 0xf5, 0x21, 0x00


	//----- nvinfo : EIATTR_KPARAM_INFO
	.align		4
.L_49:
        /*0028*/ 	.byte	0x04, 0x17
        /*002a*/ 	.short	(.L_51 - .L_50)
.L_50:
        /*002c*/ 	.word	0x00000000
        /*0030*/ 	.short	0x0000
        /*0032*/ 	.short	0x0000
        /*0034*/ 	.byte	0x00, 0xf0, 0x11, 0x00


	//----- nvinfo : EIATTR_SPARSE_MMA_MASK
	.align		4
.L_51:
        /*0038*/ 	.byte	0x03, 0x50
        /*003a*/ 	.short	0x0000


	//----- nvinfo : EIATTR_MAXREG_COUNT
	.align		4
        /*003c*/ 	.byte	0x03, 0x1b
        /*003e*/ 	.short	0x00ff


	//----- nvinfo : EIATTR_EXTERNS
	.align		4
        /*0040*/ 	.byte	0x04, 0x0f
        /*0042*/ 	.short	(.L_53 - .L_52)


	//   ....[0]....
	.align		4
.L_52:
        /*0044*/ 	.word	index@(vprintf)


	//----- nvinfo : EIATTR_MERCURY_ISA_VERSION
	.align		4
.L_53:
        /*0048*/ 	.byte	0x03, 0x5f
        /*004a*/ 	.short	0x0101


	//----- nvinfo : EIATTR_INT_WARP_WIDE_INSTR_OFFSETS
	.align		4
        /*004c*/ 	.byte	0x04, 0x31
        /*004e*/ 	.short	(.L_55 - .L_54)


	//   ....[0]....
.L_54:
        /*0050*/ 	.word	0x00000390


	//   ....[1]....
        /*0054*/ 	.word	0x000003b0


	//----- nvinfo : EIATTR_VRC_CTA_INIT_COUNT
	.align		4
.L_55:
        /*0058*/ 	.byte	0x02, 0x4a
	.zero		1
	.zero		1


	//----- nvinfo : EIATTR_SYSCALL_OFFSETS
	.align		4
        /*005c*/ 	.byte	0x04, 0x46
        /*005e*/ 	.short	(.L_57 - .L_56)


	//   ....[0]....
.L_56:
        /*0060*/ 	.word	0x00000370


	//----- nvinfo : EIATTR_EXIT_INSTR_OFFSETS
	.align		4
.L_57:
        /*0064*/ 	.byte	0x04, 0x1c
        /*0066*/ 	.short	(.L_59 - .L_58)


	//   ....[0]....
.L_58:
        /*0068*/ 	.word	0x000000c0


	//   ....[1]....
        /*006c*/ 	.word	0x00000420


	//----- nvinfo : EIATTR_CRS_STACK_SIZE
	.align		4
.L_59:
        /*0070*/ 	.byte	0x04, 0x1e
        /*0072*/ 	.short	(.L_61 - .L_60)
.L_60:
        /*0074*/ 	.word	0x00000000


	//----- nvinfo : EIATTR_CBANK_PARAM_SIZE
	.align		4
.L_61:
        /*0078*/ 	.byte	0x03, 0x19
        /*007a*/ 	.short	0x0018


	//----- nvinfo : EIATTR_PARAM_CBANK
	.align		4
        /*007c*/ 	.byte	0x04, 0x0a
        /*007e*/ 	.short	(.L_63 - .L_62)
	.align		4
.L_62:
        /*0080*/ 	.word	index@(.nv.constant0._Z10addToCountiPiP17curandStateXORWOW)
        /*0084*/ 	.short	0x0380
        /*0086*/ 	.short	0x0018


	//----- nvinfo : EIATTR_SW_WAR
	.align		4
.L_63:
        /*0088*/ 	.byte	0x04, 0x36
        /*008a*/ 	.short	(.L_65 - .L_64)
.L_64:
        /*008c*/ 	.word	0x00000008
.L_65:


//--------------------- .nv.info._Z12setup_kernelP17curandStateXORWOWm --------------------------
	.section	.nv.info._Z12setup_kernelP17curandStateXORWOWm,"",@"SHT_CUDA_INFO"
	.sectionflags	@""
	.align	4


	//----- nvinfo : EIATTR_CUDA_API_VERSION
	.align		4
        /*0000*/ 	.byte	0x04, 0x37
        /*0002*/ 	.short	(.L_67 - .L_66)
.L_66:
        /*0004*/ 	.word	0x00000082


	//----- nvinfo : EIATTR_KPARAM_INFO
	.align		4
.L_67:
        /*0008*/ 	.byte	0x04, 0x17
        /*000a*/ 	.short	(.L_69 - .L_68)
.L_68:
        /*000c*/ 	.word	0x00000000
        /*0010*/ 	.short	0x0001
        /*0012*/ 	.short	0x0008
        /*0014*/ 	.byte	0x00, 0xf0, 0x21, 0x00


	//----- nvinfo : EIATTR_KPARAM_INFO
	.align		4
.L_69:
        /*0018*/ 	.byte	0x04, 0x17
        /*001a*/ 	.short	(.L_71 - .L_70)
.L_70:
        /*001c*/ 	.word	0x00000000
        /*0020*/ 	.short	0x0000
        /*0022*/ 	.short	0x0000
        /*0024*/ 	.byte	0x00, 0xf5, 0x21, 0x00


	//----- nvinfo : EIATTR_SPARSE_MMA_MASK
	.align		4
.L_71:
        /*0028*/ 	.byte	0x03, 0x50
        /*002a*/ 	.short	0x0000


	//----- nvinfo : EIATTR_MAXREG_COUNT
	.align		4
        /*002c*/ 	.byte	0x03, 0x1b
        /*002e*/ 	.short	0x00ff


	//----- nvinfo : EIATTR_MERCURY_ISA_VERSION
	.align		4
        /*0030*/ 	.byte	0x03, 0x5f
        /*0032*/ 	.short	0x0101


	//----- nvinfo : EIATTR_VRC_CTA_INIT_COUNT
	.align		4
        /*0034*/ 	.byte	0x02, 0x4a
	.zero		1
	.zero		1


	//----- nvinfo : EIATTR_EXIT_INSTR_OFFSETS
	.align		4
        /*0038*/ 	.byte	0x04, 0x1c
        /*003a*/ 	.short	(.L_73 - .L_72)


	//   ....[0]....
.L_72:
        /*003c*/ 	.word	0x00000f20


	//----- nvinfo : EIATTR_CRS_STACK_SIZE
	.align		4
.L_73:
        /*0040*/ 	.byte	0x04, 0x1e
        /*0042*/ 	.short	(.L_75 - .L_74)
.L_74:
        /*0044*/ 	.word	0x00000000


	//----- nvinfo : EIATTR_CBANK_PARAM_SIZE
	.align		4
.L_75:
        /*0048*/ 	.byte	0x03, 0x19
        /*004a*/ 	.short	0x0010


	//----- nvinfo : EIATTR_PARAM_CBANK
	.align		4
        /*004c*/ 	.byte	0x04, 0x0a
        /*004e*/ 	.short	(.L_77 - .L_76)
	.align		4
.L_76:
        /*0050*/ 	.word	index@(.nv.constant0._Z12setup_kernelP17curandStateXORWOWm)
        /*0054*/ 	.short	0x0380
        /*0056*/ 	.short	0x0010


	//----- nvinfo : EIATTR_SW_WAR
	.align		4
.L_77:
        /*0058*/ 	.byte	0x04, 0x36
        /*005a*/ 	.short	(.L_79 - .L_78)
.L_78:
        /*005c*/ 	.word	0x00000008
.L_79:


//--------------------- .nv.callgraph             --------------------------
	.section	.nv.callgraph,"",@"SHT_CUDA_CALLGRAPH"
	.align	4
	.sectionentsize	8
	.align		4
        /*0000*/ 	.word	0x00000000
	.align		4
        /*0004*/ 	.word	0xffffffff
	.align		4
        /*0008*/ 	.word	index@(_Z10addToCountiPiP17curandStateXORWOW)
	.align		4
        /*000c*/ 	.word	index@(vprintf)
	.align		4
        /*0010*/ 	.word	0x00000000
	.align		4
        /*0014*/ 	.word	0xfffffffe
	.align		4
        /*0018*/ 	.word	0x00000000
	.align		4
        /*001c*/ 	.word	0xfffffffd
	.align		4
        /*0020*/ 	.word	0x00000000
	.align		4
        /*0024*/ 	.word	0xfffffffc


//--------------------- .nv.constant4             --------------------------
	.section	.nv.constant4,"a",@progbits
	.align	8
	.align		8
.nv.constant4:
        /*0000*/ 	.dword	precalc_xorwow_matrix
	.align		8
        /*0008*/ 	.dword	precalc_xorwow_offset_matrix
	.align		8
        /*0010*/ 	.dword	mrg32k3aM1
	.align		8
        /*0018*/ 	.dword	mrg32k3aM2
	.align		8
        /*0020*/ 	.dword	mrg32k3aM1SubSeq
	.align		8
        /*0028*/ 	.dword	mrg32k3aM2SubSeq
	.align		8
        /*0030*/ 	.dword	mrg32k3aM1Seq
	.align		8
        /*0038*/ 	.dword	mrg32k3aM2Seq
	.align		8
        /*0040*/ 	.dword	$str
	.align		8
        /*0048*/ 	.dword	vprintf


//--------------------- .nv.constant3             --------------------------
	.section	.nv.constant3,"a",@progbits
	.align	8
.nv.constant3:
	.type		__cr_lgamma_table,@object
	.size		__cr_lgamma_table,(.L_8 - __cr_lgamma_table)
__cr_lgamma_table:
        /*0000*/ 	.byte	0x00, 0x00, 0x00, 0x00, 0x00, 0x00, 0x00, 0x00, 0x00, 0x00, 0x00, 0x00, 0x00, 0x00, 0x00, 0x00
        /*0010*/ 	.byte	0xef, 0x39, 0xfa, 0xfe, 0x42, 0x2e, 0xe6, 0x3f, 0x02, 0x20, 0x2a, 0xfa, 0x0b, 0xab, 0xfc, 0x3f
        /*0020*/ 	.byte	0xf9, 0x2c, 0x92, 0x7c, 0xa7, 0x6c, 0x09, 0x40, 0xc9, 0x79, 0x44, 0x3c, 0x64, 0x26, 0x13, 0x40
        /*0030*/ 	.byte	0xca, 0x01, 0xcf, 0x3a, 0x27, 0x51, 0x1a, 0x40, 0x30, 0xcc, 0x2d, 0xf3, 0xe1, 0x0c, 0x21, 0x40
        /*0040*/ 	.byte	0x0d, 0xb7, 0xfc, 0x82, 0x8e, 0x35, 0x25, 0x40
.L_8:


//--------------------- .text._Z12initPositioniP6float4P17curandStateXORWOW --------------------------
	.section	.text._Z12initPositioniP6float4P17curandStateXORWOW,"ax",@progbits
	.align	128
        .global         _Z12initPositioniP6float4P17curandStateXORWOW
        .type           _Z12initPositioniP6float4P17curandStateXORWOW,@function
        .size           _Z12initPositioniP6float4P17curandStateXORWOW,(.L_x_14 - _Z12initPositioniP6float4P17curandStateXORWOW)
        .other          _Z12initPositioniP6float4P17curandStateXORWOW,@"STO_CUDA_ENTRY STV_DEFAULT"
_Z12initPositioniP6float4P17curandStateXORWOW:
.text._Z12initPositioniP6float4P17curandStateXORWOW:
[----:B------:R-:W-:Y:S01]  /*0000*/  LDC R1, c[0x0][0x37c] ;  /* 0x0000df00ff017b82 */ /* 0x000fe20000000800 */
[----:B------:R-:W0:Y:S07]  /*0010*/  S2R R19, SR_TID.X ;  /* 0x0000000000137919 */ /* 0x000e2e0000002100 */
[----:B------:R-:W0:Y:S01]  /*0020*/  S2UR UR4, SR_CTAID.X ;  /* 0x00000000000479c3 */ /* 0x000e220000002500 */
[----:B------:R-:W1:Y:S07]  /*0030*/  LDCU UR5, c[0x0][0x380] ;  /* 0x00007000ff0577ac */ /* 0x000e6e0008000800 */
[----:B------:R-:W0:Y:S02]  /*0040*/  LDC R0, c[0x0][0x360] ;  /* 0x0000d800ff007b82 */ /* 0x000e240000000800 */
[----:B0-----:R-:W-:-:S05]  /*0050*/  IMAD R19, R0, UR4, R19 ;  /* 0x0000000400137c24 */ /* 0x001fca000f8e0213 */
[----:B-1----:R-:W-:-:S13]  /*0060*/  ISETP.GE.AND P0, PT, R19, UR5, PT ;  /* 0x0000000513007c0c */ /* 0x002fda000bf06270 */
[----:B------:R-:W-:Y:S05]  /*0070*/  @P0 EXIT ;  /* 0x000000000000094d */ /* 0x000fea0003800000 */
[----:B------:R-:W0:Y:S01]  /*0080*/  LDC.64 R2, c[0x0][0x390] ;  /* 0x0000e400ff027b82 */ /* 0x000e220000000a00 */
[----:B------:R-:W1:Y:S01]  /*0090*/  LDCU UR4, c[0x0][0x370] ;  /* 0x00006e00ff0477ac */ /* 0x000e620008000800 */
[----:B------:R-:W2:Y:S06]  /*00a0*/  LDCU.64 UR6, c[0x0][0x358] ;  /* 0x00006b00ff0677ac */ /* 0x000eac0008000a00 */
[----:B------:R-:W3:Y:S01]  /*00b0*/  LDC.64 R8, c[0x0][0x388] ;  /* 0x0000e200ff087b82 */ /* 0x000ee20000000a00 */
[----:B-1----:R-:W-:-:S07]  /*00c0*/  IMAD R0, R0, UR4, RZ ;  /* 0x0000000400007c24 */ /* 0x002fce000f8e02ff */
.L_x_0:
[----:B01----:R-:W-:-:S05]  /*00d0*/  IMAD.WIDE R10, R19, 0x30, R2 ;  /* 0x00000030130a7825 */ /* 0x003fca00078e0202 */
[----:B--2---:R-:W2:Y:S04]  /*00e0*/  LDG.E.64 R20, desc[UR6][R10.64] ;  /* 0x000000060a147981 */ /* 0x004ea8000c1e1b00 */
[----:B------:R-:W4:Y:S04]  /*00f0*/  LDG.E.64 R12, desc[UR6][R10.64+0x10] ;  /* 0x000010060a0c7981 */ /* 0x000f28000c1e1b00 */
[----:B------:R-:W5:Y:S01]  /*0100*/  LDG.E.64 R4, desc[UR6][R10.64+0x8] ;  /* 0x000008060a047981 */ /* 0x000f62000c1e1b00 */
[----:B------:R-:W-:Y:S02]  /*0110*/  IMAD.MOV.U32 R16, RZ, RZ, 0x2f800000 ;  /* 0x2f800000ff107424 */ /* 0x000fe400078e00ff */
[----:B------:R-:W-:-:S02]  /*0120*/  HFMA2 R22, -RZ, RZ, 0, 0 ;  /* 0x00000000ff167431 */ /* 0x000fc400000001ff */
[----:B------:R-:W-:Y:S01]  /*0130*/  IMAD.MOV.U32 R23, RZ, RZ, 0x40000000 ;  /* 0x40000000ff177424 */ /* 0x000fe200078e00ff */
[----:B--2---:R-:W-:-:S04]  /*0140*/  SHF.R.U32.HI R6, RZ, 0x2, R21 ;  /* 0x00000002ff067819 */ /* 0x004fc80000011615 */
[----:B------:R-:W-:Y:S01]  /*0150*/  LOP3.LUT R6, R6, R21, RZ, 0x3c, !PT ;  /* 0x0000001506067212 */ /* 0x000fe200078e3cff */
[----:B----4-:R-:W-:Y:S01]  /*0160*/  IMAD.SHL.U32 R14, R13, 0x10, RZ ;  /* 0x000000100d0e7824 */ /* 0x010fe200078e00ff */
[----:B-----5:R-:W-:-:S03]  /*0170*/  SHF.R.U32.HI R15, RZ, 0x2, R4 ;  /* 0x00000002ff0f7819 */ /* 0x020fc60000011604 */
[----:B------:R-:W-:Y:S01]  /*0180*/  IMAD.SHL.U32 R7, R6, 0x2, RZ ;  /* 0x0000000206077824 */ /* 0x000fe200078e00ff */
[----:B------:R-:W-:-:S04]  /*0190*/  LOP3.LUT R15, R15, R4, RZ, 0x3c, !PT ;  /* 0x000000040f0f7212 */ /* 0x000fc800078e3cff */
[----:B------:R-:W-:Y:S02]  /*01a0*/  LOP3.LUT R7, R13, R14, R7, 0x96, !PT ;  /* 0x0000000e0d077212 */ /* 0x000fe400078e9607 */
[----:B------:R-:W-:Y:S02]  /*01b0*/  SHF.R.U32.HI R14, RZ, 0x2, R5 ;  /* 0x00000002ff0e7819 */ /* 0x000fe40000011605 */
[----:B------:R-:W-:Y:S01]  /*01c0*/  LOP3.LUT R17, R7, R6, RZ, 0x3c, !PT ;  /* 0x0000000607117212 */ /* 0x000fe200078e3cff */
[----:B------:R-:W-:-:S04]  /*01d0*/  IMAD.SHL.U32 R6, R15, 0x2, RZ ;  /* 0x000000020f067824 */ /* 0x000fc800078e00ff */
[----:B------:R-:W-:-:S05]  /*01e0*/  IMAD.SHL.U32 R4, R17, 0x10, RZ ;  /* 0x0000001011047824 */ /* 0x000fca00078e00ff */
[----:B------:R-:W-:Y:S02]  /*01f0*/  LOP3.LUT R4, R15, R6, R4, 0x96, !PT ;  /* 0x000000060f047212 */ /* 0x000fe400078e9604 */
[----:B------:R-:W-:Y:S02]  /*0200*/  LOP3.LUT R6, R14, R5, RZ, 0x3c, !PT ;  /* 0x000000050e067212 */ /* 0x000fe400078e3cff */
[----:B------:R-:W-:Y:S02]  /*0210*/  LOP3.LUT R14, R4, R17, RZ, 0x3c, !PT ;  /* 0x00000011040e7212 */ /* 0x000fe400078e3cff */
[----:B------:R-:W-:Y:S01]  /*0220*/  IADD3 R4, PT, PT, R20, 0x587c5, R17 ;  /* 0x000587c514047810 */ /* 0x000fe20007ffe011 */
[----:B------:R-:W-:Y:S01]  /*0230*/  IMAD.SHL.U32 R15, R6, 0x2, RZ ;  /* 0x00000002060f7824 */ /* 0x000fe200078e00ff */
[----:B------:R-:W-:Y:S02]  /*0240*/  SHF.L.U32 R7, R14, 0x4, RZ ;  /* 0x000000040e077819 */ /* 0x000fe400000006ff */
[----:B------:R-:W-:-:S02]  /*0250*/  I2FP.F32.U32 R5, R4 ;  /* 0x0000000400057245 */ /* 0x000fc40000201000 */
[----:B------:R-:W-:Y:S02]  /*0260*/  LOP3.LUT R15, R6, R15, R7, 0x96, !PT ;  /* 0x0000000f060f7212 */ /* 0x000fe400078e9607 */
[C---:B------:R-:W-:Y:S01]  /*0270*/  IADD3 R4, PT, PT, R20.reuse, 0xb0f8a, R14 ;  /* 0x000b0f8a14047810 */ /* 0x040fe20007ffe00e */
[----:B------:R-:W-:Y:S01]  /*0280*/  VIADD R20, R20, 0x10974f ;  /* 0x0010974f14147836 */ /* 0x000fe20000000000 */
[----:B------:R-:W-:Y:S01]  /*0290*/  LOP3.LUT R15, R15, R14, RZ, 0x3c, !PT ;  /* 0x0000000e0f0f7212 */ /* 0x000fe200078e3cff */
[----:B------:R-:W-:Y:S01]  /*02a0*/  FFMA R5, R5, R16, 1.1641532182693481445e-10 ;  /* 0x2f00000005057423 */ /* 0x000fe20000000010 */
[----:B------:R-:W-:-:S03]  /*02b0*/  I2FP.F32.U32 R7, R4 ;  /* 0x0000000400077245 */ /* 0x000fc60000201000 */
[----:B------:R-:W-:Y:S01]  /*02c0*/  IMAD.IADD R6, R15, 0x1, R20 ;  /* 0x000000010f067824 */ /* 0x000fe200078e0214 */
[----:B------:R1:W-:Y:S01]  /*02d0*/  STG.E.64 desc[UR6][R10.64+0x10], R14 ;  /* 0x0000100e0a007986 */ /* 0x0003e2000c101b06 */
[----:B------:R-:W-:Y:S01]  /*02e0*/  FFMA R7, R7, R16, 1.1641532182693481445e-10 ;  /* 0x2f00000007077423 */ /* 0x000fe20000000010 */
[----:B------:R-:W0:Y:S02]  /*02f0*/  F2F.F64.F32 R4, R5 ;  /* 0x0000000500047310 */ /* 0x000e240000201800 */
[----:B------:R-:W-:-:S05]  /*0300*/  I2FP.F32.U32 R21, R6 ;  /* 0x0000000600157245 */ /* 0x000fca0000201000 */
[----:B------:R-:W-:Y:S01]  /*0310*/  FFMA R18, R21, R16, 1.1641532182693481445e-10 ;  /* 0x2f00000015127423 */ /* 0x000fe20000000010 */
[----:B------:R-:W2:Y:S01]  /*0320*/  F2F.F64.F32 R6, R7 ;  /* 0x0000000700067310 */ /* 0x000ea20000201800 */
[----:B------:R-:W-:Y:S02]  /*0330*/  IMAD.MOV.U32 R21, RZ, RZ, R12 ;  /* 0x000000ffff157224 */ /* 0x000fe400078e000c */
[----:B------:R-:W-:Y:S02]  /*0340*/  IMAD.MOV.U32 R16, RZ, RZ, R13 ;  /* 0x000000ffff107224 */ /* 0x000fe400078e000d */
[----:B---3--:R-:W-:Y:S01]  /*0350*/  IMAD.WIDE R12, R19, 0x10, R8 ;  /* 0x00000010130c7825 */ /* 0x008fe200078e0208 */
[----:B------:R1:W-:Y:S01]  /*0360*/  STG.E.64 desc[UR6][R10.64], R20 ;  /* 0x000000140a007986 */ /* 0x0003e2000c101b06 */
[-C--:B0-----:R-:W-:Y:S01]  /*0370*/  DFMA R26, R4, R22.reuse, -1 ;  /* 0xbff00000041a742b */ /* 0x081fe20000000016 */
[----:B------:R-:W0:Y:S01]  /*0380*/  F2F.F64.F32 R24, R18 ;  /* 0x0000001200187310 */ /* 0x000e220000201800 */
[----:B------:R-:W-:Y:S01]  /*0390*/  IMAD.IADD R19, R0, 0x1, R19 ;  /* 0x0000000100137824 */ /* 0x000fe200078e0213 */
[----:B------:R1:W-:Y:S04]  /*03a0*/  STG.E.64 desc[UR6][R10.64+0x8], R16 ;  /* 0x000008100a007986 */ /* 0x0003e8000c101b06 */
[----:B------:R-:W-:Y:S01]  /*03b0*/  ISETP.GE.AND P0, PT, R19, UR5, PT ;  /* 0x0000000513007c0c */ /* 0x000fe2000bf06270 */
[-C--:B--2---:R-:W-:Y:S01]  /*03c0*/  DFMA R28, R6, R22.reuse, -1 ;  /* 0xbff00000061c742b */ /* 0x084fe20000000016 */
[----:B------:R-:W-:Y:S01]  /*03d0*/  F2F.F32.F64 R4, R26 ;  /* 0x0000001a00047310 */ /* 0x000fe20000301000 */
[----:B------:R-:W-:Y:S01]  /*03e0*/  MOV R7, 0x3f800000 ;  /* 0x3f80000000077802 */ /* 0x000fe20000000f00 */
[----:B0-----:R-:W-:-:S06]  /*03f0*/  DFMA R24, R24, R22, -1 ;  /* 0xbff000001818742b */ /* 0x001fcc0000000016 */
[----:B------:R-:W-:Y:S08]  /*0400*/  F2F.F32.F64 R5, R28 ;  /* 0x0000001c00057310 */ /* 0x000ff00000301000 */
[----:B------:R-:W0:Y:S02]  /*0410*/  F2F.F32.F64 R6, R24 ;  /* 0x0000001800067310 */ /* 0x000e240000301000 */
[----:B0-----:R1:W-:Y:S01]  /*0420*/  STG.E.128 desc[UR6][R12.64], R4 ;  /* 0x000000040c007986 */ /* 0x0013e2000c101d06 */
[----:B------:R-:W-:Y:S05]  /*0430*/  @!P0 BRA `(.L_x_0) ;  /* 0xfffffffc00248947 */ /* 0x000fea000383ffff */
[----:B------:R-:W-:Y:S05]  /*0440*/  EXIT ;  /* 0x000000000000794d */ /* 0x000fea0003800000 */
.L_x_1:
[----:B------:R-:W-:-:S00]  /*0450*/  BRA `(.L_x_1) ;  /* 0xfffffffc00fc7947 */ /* 0x000fc0000383ffff */
[----:B------:R-:W-:-:S00]  /*0460*/  NOP ;  /* 0x0000000000007918 */ /* 0x000fc00000000000 */
        /* <DEDUP_REMOVED lines=9> */
.L_x_14:


//--------------------- .text._Z10addToCountiPiP17curandStateXORWOW --------------------------
	.section	.text._Z10addToCountiPiP17curandStateXORWOW,"ax",@progbits
	.align	128
        .global         _Z10addToCountiPiP17curandStateXORWOW
        .type           _Z10addToCountiPiP17curandStateXORWOW,@function
        .size           _Z10addToCountiPiP17curandStateXORWOW,(.L_x_15 - _Z10addToCountiPiP17curandStateXORWOW)
        .other          _Z10addToCountiPiP17curandStateXORWOW,@"STO_CUDA_ENTRY STV_DEFAULT"
_Z10addToCountiPiP17curandStateXORWOW:
.text._Z10addToCountiPiP17curandStateXORWOW:
[----:B------:R-:W0:Y:S01]  /*0000*/  LDC R1, c[0x0][0x37c] ;  /* 0x0000df00ff017b82 */ /* 0x000e220000000800 */
[----:B------:R-:W1:Y:S01]  /*0010*/  S2R R17, SR_TID.X ;  /* 0x0000000000117919 */ /* 0x000e620000002100 */
[----:B------:R-:W2:Y:S06]  /*0020*/  LDCU UR5, c[0x0][0x2fc] ;  /* 0x00005f80ff0577ac */ /* 0x000eac0008000800 */
[----:B------:R-:W1:Y:S01]  /*0030*/  S2UR UR6, SR_CTAID.X ;  /* 0x00000000000679c3 */ /* 0x000e620000002500 */
[----:B0-----:R-:W-:Y:S01]  /*0040*/  VIADD R1, R1, 0xfffffff8 ;  /* 0xfffffff801017836 */ /* 0x001fe20000000000 */
[----:B------:R-:W0:Y:S01]  /*0050*/  LDCU UR7, c[0x0][0x380] ;  /* 0x00007000ff0777ac */ /* 0x000e220008000800 */
[----:B------:R-:W3:Y:S05]  /*0060*/  LDCU UR4, c[0x0][0x2f8] ;  /* 0x00005f00ff0477ac */ /* 0x000eea0008000800 */
[----:B------:R-:W1:Y:S01]  /*0070*/  LDC R22, c[0x0][0x360] ;  /* 0x0000d800ff167b82 */ /* 0x000e620000000800 */
[----:B---3--:R-:W-:-:S05]  /*0080*/  IADD3 R2, P1, PT, R1, UR4, RZ ;  /* 0x0000000401027c10 */ /* 0x008fca000ff3e0ff */
[----:B--2---:R-:W-:Y:S02]  /*0090*/  IMAD.X R16, RZ, RZ, UR5, P1 ;  /* 0x00000005ff107e24 */ /* 0x004fe400088e06ff */
[----:B-1----:R-:W-:-:S05]  /*00a0*/  IMAD R17, R22, UR6, R17 ;  /* 0x0000000616117c24 */ /* 0x002fca000f8e0211 */
[----:B0-----:R-:W-:-:S13]  /*00b0*/  ISETP.GE.AND P0, PT, R17, UR7, PT ;  /* 0x0000000711007c0c */ /* 0x001fda000bf06270 */
[----:B------:R-:W-:Y:S05]  /*00c0*/  @P0 EXIT ;  /* 0x000000000000094d */ /* 0x000fea0003800000 */
[----:B------:R-:W0:Y:S01]  /*00d0*/  LDCU UR4, c[0x0][0x370] ;  /* 0x00006e00ff0477ac */ /* 0x000e220008000800 */
[----:B------:R-:W1:Y:S01]  /*00e0*/  LDCU.64 UR36, c[0x0][0x358] ;  /* 0x00006b00ff2477ac */ /* 0x000e620008000a00 */
[----:B------:R-:W2:Y:S01]  /*00f0*/  LDCU UR38, c[0x0][0x380] ;  /* 0x00007000ff2677ac */ /* 0x000ea20008000800 */
[----:B0-----:R-:W-:-:S07]  /*0100*/  IMAD R22, R22, UR4, RZ ;  /* 0x0000000416167c24 */ /* 0x001fce000f8e02ff */
.L_x_3:
[----:B0-----:R-:W0:Y:S02]  /*0110*/  LDC.64 R8, c[0x0][0x390] ;  /* 0x0000e400ff087b82 */ /* 0x001e240000000a00 */
[----:B0-----:R-:W-:-:S05]  /*0120*/  IMAD.WIDE R8, R17, 0x30, R8 ;  /* 0x0000003011087825 */ /* 0x001fca00078e0208 */
[----:B-1----:R-:W3:Y:S04]  /*0130*/  LDG.E.64 R10, desc[UR36][R8.64] ;  /* 0x00000024080a7981 */ /* 0x002ee8000c1e1b00 */
[----:B------:R-:W4:Y:S04]  /*0140*/  LDG.E.64 R6, desc[UR36][R8.64+0x10] ;  /* 0x0000102408067981 */ /* 0x000f28000c1e1b00 */
[----:B------:R-:W5:Y:S01]  /*0150*/  LDG.E.64 R4, desc[UR36][R8.64+0x8] ;  /* 0x0000082408047981 */ /* 0x000f62000c1e1b00 */
[----:B------:R-:W-:Y:S05]  /*0160*/  YIELD ;  /* 0x0000000000007946 */ /* 0x000fea0003800000 */
[----:B------:R-:W0:Y:S01]  /*0170*/  LDCU.64 UR4, c[0x4][0x40] ;  /* 0x01000800ff0477ac */ /* 0x000e220008000a00 */
[----:B------:R-:W-:-:S04]  /*0180*/  IADD3 R17, PT, PT, R22, R17, RZ ;  /* 0x0000001116117210 */ /* 0x000fc80007ffe0ff */
[----:B--2---:R-:W-:-:S04]  /*0190*/  ISETP.GE.AND P0, PT, R17, UR38, PT ;  /* 0x0000002611007c0c */ /* 0x004fc8000bf06270 */
[----:B------:R-:W-:Y:S02]  /*01a0*/  P2R R19, PR, RZ, 0x1 ;  /* 0x00000001ff137803 */ /* 0x000fe40000000000 */
[----:B---3--:R-:W-:Y:S01]  /*01b0*/  SHF.R.U32.HI R0, RZ, 0x2, R11 ;  /* 0x00000002ff007819 */ /* 0x008fe2000001160b */
[----:B------:R-:W-:-:S03]  /*01c0*/  VIADD R10, R10, 0x587c5 ;  /* 0x000587c50a0a7836 */ /* 0x000fc60000000000 */
[----:B------:R-:W-:Y:S02]  /*01d0*/  LOP3.LUT R0, R0, R11, RZ, 0x3c, !PT ;  /* 0x0000000b00007212 */ /* 0x000fe400078e3cff */
[C---:B----4-:R-:W-:Y:S01]  /*01e0*/  SHF.L.U32 R12, R7.reuse, 0x4, RZ ;  /* 0x00000004070c7819 */ /* 0x050fe200000006ff */
[----:B-----5:R-:W-:Y:S01]  /*01f0*/  IMAD.MOV.U32 R20, RZ, RZ, R5 ;  /* 0x000000ffff147224 */ /* 0x020fe200078e0005 */
[----:B------:R-:W-:Y:S01]  /*0200*/  MOV R21, R6 ;  /* 0x0000000600157202 */ /* 0x000fe20000000f00 */
[----:B------:R-:W-:Y:S01]  /*0210*/  IMAD.SHL.U32 R3, R0, 0x2, RZ ;  /* 0x0000000200037824 */ /* 0x000fe200078e00ff */
[----:B------:R-:W-:Y:S01]  /*0220*/  MOV R6, R2 ;  /* 0x0000000200067202 */ /* 0x000fe20000000f00 */
[----:B------:R-:W-:Y:S02]  /*0230*/  IMAD.MOV.U32 R11, RZ, RZ, R4 ;  /* 0x000000ffff0b7224 */ /* 0x000fe400078e0004 */
[----:B------:R1:W-:Y:S01]  /*0240*/  STG.E.64 desc[UR36][R8.64+0x8], R20 ;  /* 0x0000081408007986 */ /* 0x0003e2000c101b24 */
[----:B------:R-:W-:Y:S01]  /*0250*/  LOP3.LUT R3, R7, R12, R3, 0x96, !PT ;  /* 0x0000000c07037212 */ /* 0x000fe200078e9603 */
[----:B------:R-:W-:-:S02]  /*0260*/  IMAD.MOV.U32 R12, RZ, RZ, R7 ;  /* 0x000000ffff0c7224 */ /* 0x000fc400078e0007 */
[----:B------:R1:W-:Y:S01]  /*0270*/  STG.E.64 desc[UR36][R8.64], R10 ;  /* 0x0000000a08007986 */ /* 0x0003e2000c101b24 */
[----:B------:R-:W-:Y:S01]  /*0280*/  LOP3.LUT R13, R3, R0, RZ, 0x3c, !PT ;  /* 0x00000000030d7212 */ /* 0x000fe200078e3cff */
[----:B------:R-:W-:Y:S02]  /*0290*/  IMAD.MOV.U32 R3, RZ, RZ, 0x2f800000 ;  /* 0x2f800000ff037424 */ /* 0x000fe400078e00ff */
[----:B0-----:R-:W-:Y:S01]  /*02a0*/  IMAD.U32 R4, RZ, RZ, UR4 ;  /* 0x00000004ff047e24 */ /* 0x001fe2000f8e00ff */
[----:B------:R-:W-:Y:S01]  /*02b0*/  IADD3 R0, PT, PT, R13, R10, RZ ;  /* 0x0000000a0d007210 */ /* 0x000fe20007ffe0ff */
[----:B------:R1:W-:Y:S01]  /*02c0*/  STG.E.64 desc[UR36][R8.64+0x10], R12 ;  /* 0x0000100c08007986 */ /* 0x0003e2000c101b24 */
[----:B------:R-:W-:Y:S02]  /*02d0*/  IMAD.U32 R5, RZ, RZ, UR5 ;  /* 0x00000005ff057e24 */ /* 0x000fe4000f8e00ff */
[----:B------:R-:W-:Y:S01]  /*02e0*/  I2FP.F32.U32 R0, R0 ;  /* 0x0000000000007245 */ /* 0x000fe20000201000 */
[----:B------:R-:W-:-:S04]  /*02f0*/  IMAD.MOV.U32 R7, RZ, RZ, R16 ;  /* 0x000000ffff077224 */ /* 0x000fc800078e0010 */
[----:B------:R-:W-:-:S04]  /*0300*/  FFMA R0, R0, R3, 1.1641532182693481445e-10 ;  /* 0x2f00000000007423 */ /* 0x000fc80000000003 */
[----:B------:R-:W-:Y:S01]  /*0310*/  FMUL R18, R0, 1000000 ;  /* 0x4974240000127820 */ /* 0x000fe20000400000 */
[----:B------:R-:W-:-:S04]  /*0320*/  MOV R0, 0x48 ;  /* 0x0000004800007802 */ /* 0x000fc80000000f00 */
[----:B------:R1:W0:Y:S01]  /*0330*/  LDC.64 R14, c[0x4][R0] ;  /* 0x01000000000e7b82 */ /* 0x0002220000000a00 */
[----:B------:R-:W2:Y:S02]  /*0340*/  F2I.TRUNC.NTZ R18, R18 ;  /* 0x0000001200127305 */ /* 0x000ea4000020f100 */
[----:B--2---:R1:W-:Y:S02]  /*0350*/  STL [R1], R18 ;  /* 0x0000001201007387 */ /* 0x0043e40000100800 */
[----:B-1----:R-:W-:-:S07]  /*0360*/  LEPC R20, `(.L_x_2) ;  /* 0x000000001014794e */ /* 0x002fce0000000000 */
[----:B0-----:R-:W-:Y:S05]  /*0370*/  CALL.ABS.NOINC R14 ;  /* 0x000000000e007343 */ /* 0x001fea0003c00000 */
.L_x_2:
[----:B------:R-:W0:Y:S01]  /*0380*/  S2R R0, SR_LANEID ;  /* 0x0000000000007919 */ /* 0x000e220000000000 */
[----:B------:R-:W1:Y:S08]  /*0390*/  REDUX.SUM UR5, R18 ;  /* 0x00000000120573c4 */ /* 0x000e70000000c000 */
[----:B------:R-:W2:Y:S01]  /*03a0*/  LDC.64 R4, c[0x0][0x388] ;  /* 0x0000e200ff047b82 */ /* 0x000ea20000000a00 */
[----:B------:R-:W-:Y:S01]  /*03b0*/  VOTEU.ANY UR4, UPT, PT ;  /* 0x0000000000047886 */ /* 0x000fe200038e0100 */
[----:B------:R-:W-:Y:S01]  /*03c0*/  ISETP.NE.AND P6, PT, R19, RZ, PT ;  /* 0x000000ff1300720c */ /* 0x000fe20003fc5270 */
[----:B------:R-:W-:Y:S01]  /*03d0*/  UFLO.U32 UR4, UR4 ;  /* 0x00000004000472bd */ /* 0x000fe200080e0000 */
[----:B-1----:R-:W-:-:S05]  /*03e0*/  MOV R3, UR5 ;  /* 0x0000000500037c02 */ /* 0x002fca0008000f00 */
[----:B0-----:R-:W-:-:S13]  /*03f0*/  ISETP.EQ.U32.AND P0, PT, R0, UR4, PT ;  /* 0x0000000400007c0c */ /* 0x001fda000bf02070 */
[----:B--2---:R0:W-:Y:S01]  /*0400*/  @P0 REDG.E.ADD.STRONG.GPU desc[UR36][R4.64], R3 ;  /* 0x000000030400098e */ /* 0x0041e2000c12e124 */
[----:B------:R-:W-:Y:S05]  /*0410*/  @!P6 BRA `(.L_x_3) ;  /* 0xfffffffc003ce947 */ /* 0x000fea000383ffff */
[----:B------:R-:W-:Y:S05]  /*0420*/  EXIT ;  /* 0x000000000000794d */ /* 0x000fea0003800000 */
.L_x_4:
        /* <DEDUP_REMOVED lines=13> */
.L_x_15:


//--------------------- .text._Z12setup_kernelP17curandStateXORWOWm --------------------------
	.section	.text._Z12setup_kernelP17curandStateXORWOWm,"ax",@progbits
	.align	128
        .global         _Z12setup_kernelP17curandStateXORWOWm
        .type           _Z12setup_kernelP17curandStateXORWOWm,@function
        .size           _Z12setup_kernelP17curandStateXORWOWm,(.L_x_16 - _Z12setup_kernelP17curandStateXORWOWm)
        .other          _Z12setup_kernelP17curandStateXORWOWm,@"STO_CUDA_ENTRY STV_DEFAULT"
_Z12setup_kernelP17curandStateXORWOWm:
.text._Z12setup_kernelP17curandStateXORWOWm:
[----:B------:R-:W-:Y:S08]  /*0000*/  LDC R1, c[0x0][0x37c] ;  /* 0x0000df00ff017b82 */ /* 0x000ff00000000800 */
[----:B------:R-:W0:Y:S01]  /*0010*/  LDC.64 R4, c[0x0][0x388] ;  /* 0x0000e200ff047b82 */ /* 0x000e220000000a00 */
[----:B------:R-:W1:Y:S01]  /*0020*/  S2R R13, SR_TID.X ;  /* 0x00000000000d7919 */ /* 0x000e620000002100 */
[----:B------:R-:W2:Y:S01]  /*0030*/  LDCU.64 UR4, c[0x0][0x358] ;  /* 0x00006b00ff0477ac */ /* 0x000ea20008000a00 */
[----:B------:R-:W-:Y:S05]  /*0040*/  BSSY.RECONVERGENT B0, `(.L_x_5) ;  /* 0x00000e7000007945 */ /* 0x000fea0003800200 */
[----:B------:R-:W1:Y:S01]  /*0050*/  LDC.64 R2, c[0x0][0x380] ;  /* 0x0000e000ff027b82 */ /* 0x000e620000000a00 */
[----:B0-----:R-:W-:-:S02]  /*0060*/  LOP3.LUT R0, R4, 0xaad26b49, RZ, 0x3c, !PT ;  /* 0xaad26b4904007812 */ /* 0x001fc400078e3cff */
[----:B------:R-:W-:-:S03]  /*0070*/  LOP3.LUT R4, R5, 0xf7dcefdd, RZ, 0x3c, !PT ;  /* 0xf7dcefdd05047812 */ /* 0x000fc600078e3cff */
[----:B------:R-:W-:Y:S02]  /*0080*/  IMAD R0, R0, 0x4182bed5, RZ ;  /* 0x4182bed500007824 */ /* 0x000fe400078e02ff */
[----:B------:R-:W-:Y:S02]  /*0090*/  IMAD R5, R4, -0x658354e5, RZ ;  /* 0x9a7cab1b04057824 */ /* 0x000fe400078e02ff */
[----:B-1----:R-:W-:Y:S01]  /*00a0*/  IMAD.WIDE.U32 R2, R13, 0x30, R2 ;  /* 0x000000300d027825 */ /* 0x002fe200078e0002 */
[C---:B------:R-:W-:Y:S02]  /*00b0*/  LOP3.LUT R8, R0.reuse, 0x159a55e5, RZ, 0x3c, !PT ;  /* 0x159a55e500087812 */ /* 0x040fe400078e3cff */
[C---:B------:R-:W-:Y:S01]  /*00c0*/  IADD3 R6, PT, PT, R0.reuse, 0x64f0c9, R5 ;  /* 0x0064f0c900067810 */ /* 0x040fe20007ffe005 */
[C---:B------:R-:W-:Y:S01]  /*00d0*/  VIADD R7, R0.reuse, 0x75bcd15 ;  /* 0x075bcd1500077836 */ /* 0x040fe20000000000 */
[----:B------:R-:W-:Y:S01]  /*00e0*/  LOP3.LUT R10, R5, 0x5491333, RZ, 0x3c, !PT ;  /* 0x05491333050a7812 */ /* 0x000fe200078e3cff */
[----:B------:R-:W-:Y:S01]  /*00f0*/  VIADD R11, R0, 0x583f19 ;  /* 0x00583f19000b7836 */ /* 0x000fe20000000000 */
[----:B------:R-:W-:Y:S01]  /*0100*/  ISETP.NE.AND P0, PT, R13, RZ, PT ;  /* 0x000000ff0d00720c */ /* 0x000fe20003f05270 */
[----:B------:R-:W-:Y:S01]  /*0110*/  VIADD R9, R5, 0x1f123bb5 ;  /* 0x1f123bb505097836 */ /* 0x000fe20000000000 */
[----:B--2---:R0:W-:Y:S04]  /*0120*/  STG.E.64 desc[UR4][R2.64], R6 ;  /* 0x0000000602007986 */ /* 0x0041e8000c101b04 */
[----:B------:R0:W-:Y:S04]  /*0130*/  STG.E.64 desc[UR4][R2.64+0x8], R8 ;  /* 0x0000080802007986 */ /* 0x0001e8000c101b04 */
[----:B------:R0:W-:Y:S03]  /*0140*/  STG.E.64 desc[UR4][R2.64+0x10], R10 ;  /* 0x0000100a02007986 */ /* 0x0001e6000c101b04 */
[----:B------:R-:W-:Y:S05]  /*0150*/  @!P0 BRA `(.L_x_6) ;  /* 0x0000000c00548947 */ /* 0x000fea0003800000 */
[----:B------:R-:W-:Y:S01]  /*0160*/  IMAD.MOV.U32 R0, RZ, RZ, R13 ;  /* 0x000000ffff007224 */ /* 0x000fe200078e000d */
[----:B0-----:R-:W-:-:S07]  /*0170*/  CS2R R10, SRZ ;  /* 0x00000000000a7805 */ /* 0x001fce000001ff00 */
.L_x_12:
[----:B0-----:R-:W-:Y:S01]  /*0180*/  LOP3.LUT R2, R0, 0x3, RZ, 0xc0, !PT ;  /* 0x0000000300027812 */ /* 0x001fe200078ec0ff */
[----:B------:R-:W-:Y:S03]  /*0190*/  BSSY.RECONVERGENT B1, `(.L_x_7) ;  /* 0x00000cb000017945 */ /* 0x000fe60003800200 */
[----:B------:R-:W-:-:S04]  /*01a0*/  ISETP.NE.U32.AND P0, PT, R2, RZ, PT ;  /* 0x000000ff0200720c */ /* 0x000fc80003f05070 */
[----:B------:R-:W-:-:S13]  /*01b0*/  ISETP.NE.AND.EX P0, PT, RZ, RZ, PT, P0 ;  /* 0x000000ffff00720c */ /* 0x000fda0003f05300 */
[----:B------:R-:W-:Y:S05]  /*01c0*/  @!P0 BRA `(.L_x_8) ;  /* 0x0000000c001c8947 */ /* 0x000fea0003800000 */
[----:B------:R-:W0:Y:S01]  /*01d0*/  LDC.64 R6, c[0x4][RZ] ;  /* 0x01000000ff067b82 */ /* 0x000e220000000a00 */
[----:B------:R-:W-:Y:S02]  /*01e0*/  IMAD.MOV.U32 R12, RZ, RZ, RZ ;  /* 0x000000ffff0c7224 */ /* 0x000fe400078e00ff */
[----:B0-----:R-:W-:-:S07]  /*01f0*/  IMAD.WIDE.U32 R6, R10, 0xc80, R6 ;  /* 0x00000c800a067825 */ /* 0x001fce00078e0006 */
.L_x_11:
[----:B0-----:R-:W-:Y:S01]  /*0200*/  IMAD.MOV.U32 R13, RZ, RZ, RZ ;  /* 0x000000ffff0d7224 */ /* 0x001fe200078e00ff */
[----:B------:R-:W-:Y:S01]  /*0210*/  CS2R R2, SRZ ;  /* 0x0000000000027805 */ /* 0x000fe2000001ff00 */
[----:B------:R-:W-:Y:S01]  /*0220*/  IMAD.MOV.U32 R15, RZ, RZ, RZ ;  /* 0x000000ffff0f7224 */ /* 0x000fe200078e00ff */
[----:B------:R-:W-:-:S07]  /*0230*/  CS2R R4, SRZ ;  /* 0x0000000000047805 */ /* 0x000fce000001ff00 */
.L_x_10:
[----:B------:R-:W0:Y:S01]  /*0240*/  S2R R14, SR_TID.X ;  /* 0x00000000000e7919 */ /* 0x000e220000002100 */
[----:B------:R-:W0:Y:S02]  /*0250*/  LDC.64 R8, c[0x0][0x380] ;  /* 0x0000e000ff087b82 */ /* 0x000e240000000a00 */
[----:B0-----:R-:W-:-:S04]  /*0260*/  IMAD.WIDE.U32 R8, R14, 0x30, R8 ;  /* 0x000000300e087825 */ /* 0x001fc800078e0008 */
[----:B------:R-:W-:-:S05]  /*0270*/  IMAD.WIDE.U32 R8, R15, 0x4, R8 ;  /* 0x000000040f087825 */ /* 0x000fca00078e0008 */
[----:B------:R0:W5:Y:S01]  /*0280*/  LDG.E R16, desc[UR4][R8.64+0x4] ;  /* 0x0000040408107981 */ /* 0x000162000c1e1900 */
[----:B------:R-:W-:-:S07]  /*0290*/  IMAD.MOV.U32 R17, RZ, RZ, RZ ;  /* 0x000000ffff117224 */ /* 0x000fce00078e00ff */
.L_x_9:
[----:B-----5:R-:W-:Y:S01]  /*02a0*/  SHF.R.U32.HI R24, RZ, R17, R16 ;  /* 0x00000011ff187219 */ /* 0x020fe20000011610 */
[----:B0-----:R-:W-:-:S03]  /*02b0*/  IMAD.SHL.U32 R8, R15, 0x20, RZ ;  /* 0x000000200f087824 */ /* 0x001fc600078e00ff */
[----:B------:R-:W-:Y:S01]  /*02c0*/  LOP3.LUT R9, R24, 0x1, RZ, 0xc0, !PT ;  /* 0x0000000118097812 */ /* 0x000fe200078ec0ff */
[----:B------:R-:W-:-:S03]  /*02d0*/  IMAD.IADD R8, R8, 0x1, R17 ;  /* 0x0000000108087824 */ /* 0x000fc600078e0211 */
[----:B------:R-:W-:Y:S01]  /*02e0*/  ISETP.NE.U32.AND P0, PT, R9, 0x1, PT ;  /* 0x000000010900780c */ /* 0x000fe20003f05070 */
[----:B------:R-:W-:-:S03]  /*02f0*/  IMAD R9, R8, 0x5, RZ ;  /* 0x0000000508097824 */ /* 0x000fc600078e02ff */
[----:B------:R-:W-:Y:S01]  /*0300*/  R2P PR, R24, 0x7e ;  /* 0x0000007e18007804 */ /* 0x000fe20000000000 */
[----:B------:R-:W-:-:S08]  /*0310*/  IMAD.WIDE.U32 R8, R9, 0x4, R6 ;  /* 0x0000000409087825 */ /* 0x000fd000078e0006 */
[----:B------:R-:W2:Y:S04]  /*0320*/  @!P0 LDG.E R18, desc[UR4][R8.64] ;  /* 0x0000000408128981 */ /* 0x000ea8000c1e1900 */
[----:B------:R-:W3:Y:S04]  /*0330*/  @P1 LDG.E R22, desc[UR4][R8.64+0x14] ;  /* 0x0000140408161981 */ /* 0x000ee8000c1e1900 */
[----:B------:R-:W4:Y:S04]  /*0340*/  @!P0 LDG.E R20, desc[UR4][R8.64+0x10] ;  /* 0x0000100408148981 */ /* 0x000f28000c1e1900 */
[----:B------:R-:W4:Y:S04]  /*0350*/  @P2 LDG.E R28, desc[UR4][R8.64+0x28] ;  /* 0x00002804081c2981 */ /* 0x000f28000c1e1900 */
[----:B------:R-:W4:Y:S04]  /*0360*/  @P1 LDG.E R26, desc[UR4][R8.64+0x24] ;  /* 0x00002404081a1981 */ /* 0x000f28000c1e1900 */
[----:B------:R-:W4:Y:S04]  /*0370*/  @P3 LDG.E R21, desc[UR4][R8.64+0x3c] ;  /* 0x00003c0408153981 */ /* 0x000f28000c1e1900 */
[----:B------:R-:W4:Y:S04]  /*0380*/  @P2 LDG.E R19, desc[UR4][R8.64+0x38] ;  /* 0x0000380408132981 */ /* 0x000f28000c1e1900 */
[----:B------:R-:W4:Y:S04]  /*0390*/  @P4 LDG.E R23, desc[UR4][R8.64+0x50] ;  /* 0x0000500408174981 */ /* 0x000f28000c1e1900 */
[----:B------:R-:W4:Y:S01]  /*03a0*/  @P1 LDG.E R25, desc[UR4][R8.64+0x20] ;  /* 0x0000200408191981 */ /* 0x000f22000c1e1900 */
[----:B--2---:R-:W-:-:S03]  /*03b0*/  @!P0 LOP3.LUT R13, R13, R18, RZ, 0x3c, !PT ;  /* 0x000000120d0d8212 */ /* 0x004fc600078e3cff */
[----:B------:R-:W2:Y:S01]  /*03c0*/  @!P0 LDG.E R18, desc[UR4][R8.64+0x8] ;  /* 0x0000080408128981 */ /* 0x000ea2000c1e1900 */
[----:B---3--:R-:W-:-:S03]  /*03d0*/  @P1 LOP3.LUT R13, R13, R22, RZ, 0x3c, !PT ;  /* 0x000000160d0d1212 */ /* 0x008fc600078e3cff */
[----:B------:R-:W3:Y:S01]  /*03e0*/  @P3 LDG.E R22, desc[UR4][R8.64+0x4c] ;  /* 0x00004c0408163981 */ /* 0x000ee2000c1e1900 */
[----:B----4-:R-:W-:-:S03]  /*03f0*/  @!P0 LOP3.LUT R3, R3, R20, RZ, 0x3c, !PT ;  /* 0x0000001403038212 */ /* 0x010fc600078e3cff */
[----:B------:R-:W4:Y:S01]  /*0400*/  @P1 LDG.E R20, desc[UR4][R8.64+0x1c] ;  /* 0x00001c0408141981 */ /* 0x000f22000c1e1900 */
[----:B------:R-:W-:Y:S02]  /*0410*/  @P2 LOP3.LUT R13, R13, R28, RZ, 0x3c, !PT ;  /* 0x0000001c0d0d2212 */ /* 0x000fe400078e3cff */
[----:B------:R-:W-:Y:S02]  /*0420*/  @P1 LOP3.LUT R3, R3, R26, RZ, 0x3c, !PT ;  /* 0x0000001a03031212 */ /* 0x000fe400078e3cff */
[----:B------:R-:W4:Y:S01]  /*0430*/  @P5 LDG.E R26, desc[UR4][R8.64+0x64] ;  /* 0x00006404081a5981 */ /* 0x000f22000c1e1900 */
[----:B------:R-:W-:-:S03]  /*0440*/  @P3 LOP3.LUT R13, R13, R21, RZ, 0x3c, !PT ;  /* 0x000000150d0d3212 */ /* 0x000fc600078e3cff */
[----:B------:R-:W4:Y:S01]  /*0450*/  @!P0 LDG.E R21, desc[UR4][R8.64+0xc] ;  /* 0x00000c0408158981 */ /* 0x000f22000c1e1900 */
[----:B------:R-:W-:-:S03]  /*0460*/  @P2 LOP3.LUT R3, R3, R19, RZ, 0x3c, !PT ;  /* 0x0000001303032212 */ /* 0x000fc600078e3cff */
[----:B------:R-:W4:Y:S01]  /*0470*/  @!P0 LDG.E R19, desc[UR4][R8.64+0x4] ;  /* 0x0000040408138981 */ /* 0x000f22000c1e1900 */
[----:B------:R-:W-:-:S03]  /*0480*/  @P4 LOP3.LUT R13, R13, R23, RZ, 0x3c, !PT ;  /* 0x000000170d0d4212 */ /* 0x000fc600078e3cff */
[----:B------:R-:W4:Y:S01]  /*0490*/  @P1 LDG.E R23, desc[UR4][R8.64+0x18] ;  /* 0x0000180408171981 */ /* 0x000f22000c1e1900 */
[----:B--2---:R-:W-:-:S03]  /*04a0*/  @!P0 LOP3.LUT R5, R5, R18, RZ, 0x3c, !PT ;  /* 0x0000001205058212 */ /* 0x004fc600078e3cff */
[----:B------:R-:W2:Y:S01]  /*04b0*/  @P2 LDG.E R18, desc[UR4][R8.64+0x30] ;  /* 0x0000300408122981 */ /* 0x000ea2000c1e1900 */
[----:B---3--:R-:W-:-:S03]  /*04c0*/  @P3 LOP3.LUT R3, R3, R22, RZ, 0x3c, !PT ;  /* 0x0000001603033212 */ /* 0x008fc600078e3cff */
[----:B------:R-:W3:Y:S01]  /*04d0*/  @P4 LDG.E R22, desc[UR4][R8.64+0x60] ;  /* 0x0000600408164981 */ /* 0x000ee2000c1e1900 */
[----:B----4-:R-:W-:-:S03]  /*04e0*/  @P1 LOP3.LUT R5, R5, R20, RZ, 0x3c, !PT ;  /* 0x0000001405051212 */ /* 0x010fc600078e3cff */
[----:B------:R-:W4:Y:S01]  /*04f0*/  @P3 LDG.E R20, desc[UR4][R8.64+0x44] ;  /* 0x0000440408143981 */ /* 0x000f22000c1e1900 */
[----:B------:R-:W-:-:S03]  /*0500*/  @P5 LOP3.LUT R13, R13, R26, RZ, 0x3c, !PT ;  /* 0x0000001a0d0d5212 */ /* 0x000fc600078e3cff */
[----:B------:R-:W4:Y:S01]  /*0510*/  @P6 LDG.E R26, desc[UR4][R8.64+0x78] ;  /* 0x00007804081a6981 */ /* 0x000f22000c1e1900 */
[----:B------:R-:W-:-:S03]  /*0520*/  @!P0 LOP3.LUT R2, R2, R21, RZ, 0x3c, !PT ;  /* 0x0000001502028212 */ /* 0x000fc600078e3cff */
[----:B------:R-:W4:Y:S01]  /*0530*/  @P2 LDG.E R21, desc[UR4][R8.64+0x34] ;  /* 0x0000340408152981 */ /* 0x000f22000c1e1900 */
[----:B------:R-:W-:-:S03]  /*0540*/  @!P0 LOP3.LUT R4, R4, R19, RZ, 0x3c, !PT ;  /* 0x0000001304048212 */ /* 0x000fc600078e3cff */
[----:B------:R-:W4:Y:S01]  /*0550*/  @P2 LDG.E R19, desc[UR4][R8.64+0x2c] ;  /* 0x00002c0408132981 */ /* 0x000f22000c1e1900 */
[----:B------:R-:W-:Y:S02]  /*0560*/  @P1 LOP3.LUT R2, R2, R25, RZ, 0x3c, !PT ;  /* 0x0000001902021212 */ /* 0x000fe400078e3cff */
[----:B------:R-:W-:Y:S01]  /*0570*/  @P1 LOP3.LUT R4, R4, R23, RZ, 0x3c, !PT ;  /* 0x0000001704041212 */ /* 0x000fe200078e3cff */
[----:B------:R-:W4:Y:S04]  /*0580*/  @P3 LDG.E R25, desc[UR4][R8.64+0x48] ;  /* 0x0000480408193981 */ /* 0x000f28000c1e1900 */
[----:B------:R-:W4:Y:S01]  /*0590*/  @P3 LDG.E R23, desc[UR4][R8.64+0x40] ;  /* 0x0000400408173981 */ /* 0x000f22000c1e1900 */
[----:B------:R-:W-:Y:S02]  /*05a0*/  LOP3.LUT P0, RZ, R24, 0x80, RZ, 0xc0, !PT ;  /* 0x0000008018ff7812 */ /* 0x000fe4000780c0ff */
[----:B--2---:R-:W-:-:S02]  /*05b0*/  @P2 LOP3.LUT R5, R5, R18, RZ, 0x3c, !PT ;  /* 0x0000001205052212 */ /* 0x004fc400078e3cff */
[----:B------:R-:W2:Y:S01]  /*05c0*/  @P4 LDG.E R18, desc[UR4][R8.64+0x58] ;  /* 0x0000580408124981 */ /* 0x000ea2000c1e1900 */
[----:B---3--:R-:W-:-:S03]  /*05d0*/  @P4 LOP3.LUT R3, R3, R22, RZ, 0x3c, !PT ;  /* 0x0000001603034212 */ /* 0x008fc600078e3cff */
[----:B------:R-:W3:Y:S01]  /*05e0*/  @P5 LDG.E R22, desc[UR4][R8.64+0x74] ;  /* 0x0000740408165981 */ /* 0x000ee2000c1e1900 */
[----:B----4-:R-:W-:-:S03]  /*05f0*/  @P3 LOP3.LUT R5, R5, R20, RZ, 0x3c, !PT ;  /* 0x0000001405053212 */ /* 0x010fc600078e3cff */
[----:B------:R-:W4:Y:S01]  /*0600*/  @P5 LDG.E R20, desc[UR4][R8.64+0x6c] ;  /* 0x00006c0408145981 */ /* 0x000f22000c1e1900 */
[----:B------:R-:W-:-:S03]  /*0610*/  @P6 LOP3.LUT R13, R13, R26, RZ, 0x3c, !PT ;  /* 0x0000001a0d0d6212 */ /* 0x000fc600078e3cff */
        /* <DEDUP_REMOVED lines=9> */
[----:B--2---:R-:W-:-:S03]  /*06b0*/  @P4 LOP3.LUT R5, R5, R18, RZ, 0x3c, !PT ;  /* 0x0000001205054212 */ /* 0x004fc600078e3cff */
        /* <DEDUP_REMOVED lines=15> */
[----:B--2---:R-:W-:-:S04]  /*07b0*/  @P6 LOP3.LUT R5, R5, R18, RZ, 0x3c, !PT ;  /* 0x0000001205056212 */ /* 0x004fc800078e3cff */
[----:B---3--:R-:W-:Y:S02]  /*07c0*/  @P0 LOP3.LUT R5, R5, R22, RZ, 0x3c, !PT ;  /* 0x0000001605050212 */ /* 0x008fe400078e3cff */
[----:B----4-:R-:W-:-:S04]  /*07d0*/  @P6 LOP3.LUT R3, R3, R20, RZ, 0x3c, !PT ;  /* 0x0000001403036212 */ /* 0x010fc800078e3cff */
[----:B------:R-:W-:Y:S02]  /*07e0*/  @P0 LOP3.LUT R3, R3, R26, RZ, 0x3c, !PT ;  /* 0x0000001a03030212 */ /* 0x000fe400078e3cff */
[----:B------:R-:W-:Y:S02]  /*07f0*/  @P6 LOP3.LUT R2, R2, R21, RZ, 0x3c, !PT ;  /* 0x0000001502026212 */ /* 0x000fe400078e3cff */
[----:B------:R-:W-:Y:S02]  /*0800*/  @P6 LOP3.LUT R4, R4, R19, RZ, 0x3c, !PT ;  /* 0x0000001304046212 */ /* 0x000fe400078e3cff */
[----:B------:R-:W-:Y:S02]  /*0810*/  @P0 LOP3.LUT R2, R2, R25, RZ, 0x3c, !PT ;  /* 0x0000001902020212 */ /* 0x000fe400078e3cff */
[----:B------:R-:W-:Y:S02]  /*0820*/  @P0 LOP3.LUT R4, R4, R23, RZ, 0x3c, !PT ;  /* 0x0000001704040212 */ /* 0x000fe400078e3cff */
[----:B------:R-:W-:-:S13]  /*0830*/  R2P PR, R24.B1, 0x7f ;  /* 0x0000007f18007804 */ /* 0x000fda0000001000 */
[----:B------:R-:W2:Y:S04]  /*0840*/  @P0 LDG.E R18, desc[UR4][R8.64+0xa0] ;  /* 0x0000a00408120981 */ /* 0x000ea8000c1e1900 */
[----:B------:R-:W3:Y:S04]  /*0850*/  @P1 LDG.E R20, desc[UR4][R8.64+0xb4] ;  /* 0x0000b40408141981 */ /* 0x000ee8000c1e1900 */
[----:B------:R-:W4:Y:S04]  /*0860*/  @P2 LDG.E R26, desc[UR4][R8.64+0xc8] ;  /* 0x0000c804081a2981 */ /* 0x000f28000c1e1900 */
[----:B------:R-:W4:Y:S04]  /*0870*/  @P3 LDG.E R28, desc[UR4][R8.64+0xdc] ;  /* 0x0000dc04081c3981 */ /* 0x000f28000c1e1900 */
[----:B------:R-:W4:Y:S04]  /*0880*/  @P0 LDG.E R19, desc[UR4][R8.64+0xa4] ;  /* 0x0000a40408130981 */ /* 0x000f28000c1e1900 */
[----:B------:R-:W4:Y:S04]  /*0890*/  @P0 LDG.E R22, desc[UR4][R8.64+0xb0] ;  /* 0x0000b00408160981 */ /* 0x000f28000c1e1900 */
[----:B------:R-:W4:Y:S04]  /*08a0*/  @P4 LDG.E R25, desc[UR4][R8.64+0xf0] ;  /* 0x0000f00408194981 */ /* 0x000f28000c1e1900 */
[----:B------:R-:W4:Y:S04]  /*08b0*/  @P0 LDG.E R21, desc[UR4][R8.64+0xac] ;  /* 0x0000ac0408150981 */ /* 0x000f28000c1e1900 */
[----:B------:R-:W4:Y:S01]  /*08c0*/  @P1 LDG.E R23, desc[UR4][R8.64+0xb8] ;  /* 0x0000b80408171981 */ /* 0x000f22000c1e1900 */
[----:B--2---:R-:W-:-:S03]  /*08d0*/  @P0 LOP3.LUT R13, R13, R18, RZ, 0x3c, !PT ;  /* 0x000000120d0d0212 */ /* 0x004fc600078e3cff */
[----:B------:R-:W2:Y:S01]  /*08e0*/  @P1 LDG.E R18, desc[UR4][R8.64+0xbc] ;  /* 0x0000bc0408121981 */ /* 0x000ea2000c1e1900 */
[----:B---3--:R-:W-:-:S03]  /*08f0*/  @P1 LOP3.LUT R13, R13, R20, RZ, 0x3c, !PT ;  /* 0x000000140d0d1212 */ /* 0x008fc600078e3cff */
[----:B------:R-:W3:Y:S01]  /*0900*/  @P0 LDG.E R20, desc[UR4][R8.64+0xa8] ;  /* 0x0000a80408140981 */ /* 0x000ee2000c1e1900 */
[----:B----4-:R-:W-:-:S03]  /*0910*/  @P2 LOP3.LUT R13, R13, R26, RZ, 0x3c, !PT ;  /* 0x0000001a0d0d2212 */ /* 0x010fc600078e3cff */
[----:B------:R-:W4:Y:S01]  /*0920*/  @P5 LDG.E R26, desc[UR4][R8.64+0x104] ;  /* 0x00010404081a5981 */ /* 0x000f22000c1e1900 */
[----:B------:R-:W-:Y:S02]  /*0930*/  @P3 LOP3.LUT R13, R13, R28, RZ, 0x3c, !PT ;  /* 0x0000001c0d0d3212 */ /* 0x000fe400078e3cff */
[----:B------:R-:W-:Y:S02]  /*0940*/  @P0 LOP3.LUT R4, R4, R19, RZ, 0x3c, !PT ;  /* 0x0000001304040212 */ /* 0x000fe400078e3cff */
        /* <DEDUP_REMOVED lines=9> */
[----:B---3--:R-:W-:-:S03]  /*09e0*/  @P0 LOP3.LUT R5, R5, R20, RZ, 0x3c, !PT ;  /* 0x0000001405050212 */ /* 0x008fc600078e3cff */
[----:B------:R-:W3:Y:S01]  /*09f0*/  @P1 LDG.E R20, desc[UR4][R8.64+0xc4] ;  /* 0x0000c40408141981 */ /* 0x000ee2000c1e1900 */
[----:B--2---:R-:W-:-:S03]  /*0a00*/  @P1 LOP3.LUT R5, R5, R18, RZ, 0x3c, !PT ;  /* 0x0000001205051212 */ /* 0x004fc600078e3cff */
[----:B------:R-:W2:Y:S01]  /*0a10*/  @P3 LDG.E R18, desc[UR4][R8.64+0xe4] ;  /* 0x0000e40408123981 */ /* 0x000ea2000c1e1900 */
[----:B------:R-:W-:Y:S02]  /*0a20*/  LOP3.LUT P0, RZ, R24, 0x8000, RZ, 0xc0, !PT ;  /* 0x0000800018ff7812 */ /* 0x000fe4000780c0ff */
[----:B----4-:R-:W-:Y:S01]  /*0a30*/  @P5 LOP3.LUT R13, R13, R26, RZ, 0x3c, !PT ;  /* 0x0000001a0d0d5212 */ /* 0x010fe200078e3cff */
[----:B------:R-:W4:Y:S04]  /*0a40*/  @P2 LDG.E R24, desc[UR4][R8.64+0xd8] ;  /* 0x0000d80408182981 */ /* 0x000f28000c1e1900 */
[----:B------:R-:W4:Y:S01]  /*0a50*/  @P6 LDG.E R26, desc[UR4][R8.64+0x118] ;  /* 0x00011804081a6981 */ /* 0x000f22000c1e1900 */
[----:B------:R-:W-:Y:S02]  /*0a60*/  @P1 LOP3.LUT R2, R2, R19, RZ, 0x3c, !PT ;  /* 0x0000001302021212 */ /* 0x000fe400078e3cff */
[----:B------:R-:W-:Y:S01]  /*0a70*/  @P2 LOP3.LUT R5, R5, R22, RZ, 0x3c, !PT ;  /* 0x0000001605052212 */ /* 0x000fe200078e3cff */
[----:B------:R-:W4:Y:S04]  /*0a80*/  @P3 LDG.E R19, desc[UR4][R8.64+0xe8] ;  /* 0x0000e80408133981 */ /* 0x000f28000c1e1900 */
[----:B------:R-:W4:Y:S01]  /*0a90*/  @P4 LDG.E R22, desc[UR4][R8.64+0xf8] ;  /* 0x0000f80408164981 */ /* 0x000f22000c1e1900 */
[----:B------:R-:W-:-:S03]  /*0aa0*/  @P2 LOP3.LUT R4, R4, R21, RZ, 0x3c, !PT ;  /* 0x0000001504042212 */ /* 0x000fc600078e3cff */
[----:B------:R-:W4:Y:S01]  /*0ab0*/  @P4 LDG.E R21, desc[UR4][R8.64+0xf4] ;  /* 0x0000f40408154981 */ /* 0x000f22000c1e1900 */
[----:B------:R-:W-:-:S03]  /*0ac0*/  @P2 LOP3.LUT R2, R2, R23, RZ, 0x3c, !PT ;  /* 0x0000001702022212 */ /* 0x000fc600078e3cff */
[----:B------:R-:W4:Y:S01]  /*0ad0*/  @P4 LDG.E R23, desc[UR4][R8.64+0xfc] ;  /* 0x0000fc0408174981 */ /* 0x000f22000c1e1900 */
[----:B------:R-:W-:-:S03]  /*0ae0*/  @P3 LOP3.LUT R4, R4, R25, RZ, 0x3c, !PT ;  /* 0x0000001904043212 */ /* 0x000fc600078e3cff */
[----:B------:R-:W4:Y:S04]  /*0af0*/  @P5 LDG.E R25, desc[UR4][R8.64+0x108] ;  /* 0x0001080408195981 */ /* 0x000f28000c1e1900 */
[----:B------:R-:W4:Y:S01]  /*0b00*/  @P0 LDG.E R27, desc[UR4][R8.64+0x138] ;  /* 0x00013804081b0981 */ /* 0x000f22000c1e1900 */
[----:B---3--:R-:W-:-:S03]  /*0b10*/  @P1 LOP3.LUT R3, R3, R20, RZ, 0x3c, !PT ;  /* 0x0000001403031212 */ /* 0x008fc600078e3cff */
[----:B------:R-:W3:Y:S01]  /*0b20*/  @P3 LDG.E R20, desc[UR4][R8.64+0xec] ;  /* 0x0000ec0408143981 */ /* 0x000ee2000c1e1900 */
[----:B--2---:R-:W-:-:S03]  /*0b30*/  @P3 LOP3.LUT R5, R5, R18, RZ, 0x3c, !PT ;  /* 0x0000001205053212 */ /* 0x004fc600078e3cff */
[----:B------:R-:W2:Y:S01]  /*0b40*/  @P5 LDG.E R18, desc[UR4][R8.64+0x10c] ;  /* 0x00010c0408125981 */ /* 0x000ea2000c1e1900 */
        /* <DEDUP_REMOVED lines=22> */
[----:B------:R-:W-:-:S05]  /*0cb0*/  VIADD R17, R17, 0x10 ;  /* 0x0000001011117836 */ /* 0x000fca0000000000 */
[----:B------:R-:W-:Y:S02]  /*0cc0*/  ISETP.NE.AND P1, PT, R17, 0x20, PT ;  /* 0x000000201100780c */ /* 0x000fe40003f25270 */
[----:B------:R-:W-:Y:S02]  /*0cd0*/  @P5 LOP3.LUT R2, R2, R19, RZ, 0x3c, !PT ;  /* 0x0000001302025212 */ /* 0x000fe400078e3cff */
[----:B------:R-:W-:Y:S02]  /*0ce0*/  @P6 LOP3.LUT R4, R4, R21, RZ, 0x3c, !PT ;  /* 0x0000001504046212 */ /* 0x000fe400078e3cff */
[----:B------:R-:W-:Y:S02]  /*0cf0*/  @P6 LOP3.LUT R5, R5, R22, RZ, 0x3c, !PT ;  /* 0x0000001605056212 */ /* 0x000fe400078e3cff */
[----:B------:R-:W-:Y:S02]  /*0d00*/  @P6 LOP3.LUT R2, R2, R23, RZ, 0x3c, !PT ;  /* 0x0000001702026212 */ /* 0x000fe400078e3cff */
[----:B------:R-:W-:-:S02]  /*0d10*/  @P0 LOP3.LUT R4, R4, R25, RZ, 0x3c, !PT ;  /* 0x0000001904040212 */ /* 0x000fc400078e3cff */
[----:B------:R-:W-:Y:S02]  /*0d20*/  @P0 LOP3.LUT R2, R2, R27, RZ, 0x3c, !PT ;  /* 0x0000001b02020212 */ /* 0x000fe400078e3cff */
[----:B---3--:R-:W-:-:S04]  /*0d30*/  @P5 LOP3.LUT R3, R3, R20, RZ, 0x3c, !PT ;  /* 0x0000001403035212 */ /* 0x008fc800078e3cff */
[----:B--2---:R-:W-:Y:S02]  /*0d40*/  @P6 LOP3.LUT R3, R3, R18, RZ, 0x3c, !PT ;  /* 0x0000001203036212 */ /* 0x004fe400078e3cff */
[----:B----4-:R-:W-:Y:S02]  /*0d50*/  @P0 LOP3.LUT R5, R5, R24, RZ, 0x3c, !PT ;  /* 0x0000001805050212 */ /* 0x010fe400078e3cff */
[----:B------:R-:W-:Y:S01]  /*0d60*/  @P0 LOP3.LUT R3, R3, R26, RZ, 0x3c, !PT ;  /* 0x0000001a03030212 */ /* 0x000fe200078e3cff */
[----:B------:R-:W-:Y:S06]  /*0d70*/  @P1 BRA `(.L_x_9) ;  /* 0xfffffff400481947 */ /* 0x000fec000383ffff */
[----:B------:R-:W-:-:S05]  /*0d80*/  VIADD R15, R15, 0x1 ;  /* 0x000000010f0f7836 */ /* 0x000fca0000000000 */
[----:B------:R-:W-:-:S13]  /*0d90*/  ISETP.NE.AND P0, PT, R15, 0x5, PT ;  /* 0x000000050f00780c */ /* 0x000fda0003f05270 */
[----:B------:R-:W-:Y:S05]  /*0da0*/  @P0 BRA `(.L_x_10) ;  /* 0xfffffff400240947 */ /* 0x000fea000383ffff */
[----:B------:R-:W0:Y:S01]  /*0db0*/  LDC.64 R8, c[0x0][0x380] ;  /* 0x0000e000ff087b82 */ /* 0x000e220000000a00 */
[----:B------:R-:W-:Y:S01]  /*0dc0*/  VIADD R12, R12, 0x1 ;  /* 0x000000010c0c7836 */ /* 0x000fe20000000000 */
[----:B------:R-:W-:-:S04]  /*0dd0*/  LOP3.LUT R15, R0, 0x3, RZ, 0xc0, !PT ;  /* 0x00000003000f7812 */ /* 0x000fc800078ec0ff */
[----:B------:R-:W-:Y:S01]  /*0de0*/  ISETP.GE.U32.AND P0, PT, R12, R15, PT ;  /* 0x0000000f0c00720c */ /* 0x000fe20003f06070 */
[----:B0-----:R-:W-:-:S05]  /*0df0*/  IMAD.WIDE.U32 R8, R14, 0x30, R8 ;  /* 0x000000300e087825 */ /* 0x001fca00078e0008 */
[----:B------:R0:W-:Y:S04]  /*0e00*/  STG.E.64 desc[UR4][R8.64+0x8], R4 ;  /* 0x0000080408007986 */ /* 0x0001e8000c101b04 */
[----:B------:R0:W-:Y:S04]  /*0e10*/  STG.E.64 desc[UR4][R8.64+0x10], R2 ;  /* 0x0000100208007986 */ /* 0x0001e8000c101b04 */
[----:B------:R0:W-:Y:S01]  /*0e20*/  STG.E desc[UR4][R8.64+0x4], R13 ;  /* 0x0000040d08007986 */ /* 0x0001e2000c101904 */
[----:B------:R-:W-:Y:S05]  /*0e30*/  @!P0 BRA `(.L_x_11) ;  /* 0xfffffff000f08947 */ /* 0x000fea000383ffff */
.L_x_8:
[----:B------:R-:W-:Y:S05]  /*0e40*/  BSYNC.RECONVERGENT B1 ;  /* 0x0000000000017941 */ /* 0x000fea0003800200 */
.L_x_7:
[----:B------:R-:W-:Y:S01]  /*0e50*/  ISETP.GT.U32.AND P0, PT, R0, 0x3, PT ;  /* 0x000000030000780c */ /* 0x000fe20003f04070 */
[----:B------:R-:W-:Y:S01]  /*0e60*/  VIADD R10, R10, 0x1 ;  /* 0x000000010a0a7836 */ /* 0x000fe20000000000 */
[--C-:B------:R-:W-:Y:S02]  /*0e70*/  SHF.R.U64 R0, R0, 0x2, R11.reuse ;  /* 0x0000000200007819 */ /* 0x100fe4000000120b */
[----:B------:R-:W-:Y:S02]  /*0e80*/  ISETP.GT.U32.AND.EX P0, PT, R11, RZ, PT, P0 ;  /* 0x000000ff0b00720c */ /* 0x000fe40003f04100 */
[----:B------:R-:W-:-:S11]  /*0e90*/  SHF.R.U32.HI R11, RZ, 0x2, R11 ;  /* 0x00000002ff0b7819 */ /* 0x000fd6000001160b */
[----:B------:R-:W-:Y:S05]  /*0ea0*/  @P0 BRA `(.L_x_12) ;  /* 0xfffffff000b40947 */ /* 0x000fea000383ffff */
.L_x_6:
[----:B------:R-:W-:Y:S05]  /*0eb0*/  BSYNC.RECONVERGENT B0 ;  /* 0x0000000000007941 */ /* 0x000fea0003800200 */
.L_x_5:
[----:B0-----:R-:W0:Y:S01]  /*0ec0*/  S2R R5, SR_TID.X ;  /* 0x0000000000057919 */ /* 0x001e220000002100 */
[----:B------:R-:W0:Y:S02]  /*0ed0*/  LDC.64 R2, c[0x0][0x380] ;  /* 0x0000e000ff027b82 */ /* 0x000e240000000a00 */
[----:B0-----:R-:W-:-:S05]  /*0ee0*/  IMAD.WIDE.U32 R2, R5, 0x30, R2 ;  /* 0x0000003005027825 */ /* 0x001fca00078e0002 */
[----:B------:R-:W-:Y:S04]  /*0ef0*/  STG.E.64 desc[UR4][R2.64+0x18], RZ ;  /* 0x000018ff02007986 */ /* 0x000fe8000c101b04 */
[----:B------:R-:W-:Y:S04]  /*0f00*/  STG.E desc[UR4][R2.64+0x20], RZ ;  /* 0x000020ff02007986 */ /* 0x000fe8000c101904 */
[----:B------:R-:W-:Y:S01]  /*0f10*/  STG.E.64 desc[UR4][R2.64+0x28], RZ ;  /* 0x000028ff02007986 */ /* 0x000fe2000c101b04 */
[----:B------:R-:W-:Y:S05]  /*0f20*/  EXIT ;  /* 0x000000000000794d */ /* 0x000fea0003800000 */
.L_x_13:
        /* <DEDUP_REMOVED lines=13> */
.L_x_16:


//--------------------- .nv.global.init           --------------------------
	.section	.nv.global.init,"aw",@progbits
	.align	4
.nv.global.init:
	.type		mrg32k3aM1SubSeq,@object
	.size		mrg32k3aM1SubSeq,(mrg32k3aM2SubSeq - mrg32k3aM1SubSeq)
mrg32k3aM1SubSeq:
        /*0000*/ 	.byte	0x0b, 0xcc, 0xee, 0x04, 0x73, 0x29, 0x8b, 0x6f, 0xf6, 0x53, 0x03, 0xf6, 0x23, 0xf6, 0xea, 0xda
        /* <DEDUP_REMOVED lines=125> */
	.type		mrg32k3aM2SubSeq,@object
	.size		mrg32k3aM2SubSeq,(mrg32k3aM1 - mrg32k3aM2SubSeq)
mrg32k3aM2SubSeq:
        /* <DEDUP_REMOVED lines=126> */
	.type		mrg32k3aM1,@object
	.size		mrg32k3aM1,(mrg32k3aM1Seq - mrg32k3aM1)
mrg32k3aM1:
        /* <DEDUP_REMOVED lines=144> */
	.type		mrg32k3aM1Seq,@object
	.size		mrg32k3aM1Seq,(mrg32k3aM2 - mrg32k3aM1Seq)
mrg32k3aM1Seq:
        /* <DEDUP_REMOVED lines=144> */
	.type		mrg32k3aM2,@object
	.size		mrg32k3aM2,(mrg32k3aM2Seq - mrg32k3aM2)
mrg32k3aM2:
        /* <DEDUP_REMOVED lines=144> */
	.type		mrg32k3aM2Seq,@object
	.size		mrg32k3aM2Seq,(precalc_xorwow_matrix - mrg32k3aM2Seq)
mrg32k3aM2Seq:
        /* <DEDUP_REMOVED lines=144> */
	.type		precalc_xorwow_matrix,@object
	.size		precalc_xorwow_matrix,(precalc_xorwow_offset_matrix - precalc_xorwow_matrix)
precalc_xorwow_matrix:
        /* <DEDUP_REMOVED lines=6400> */
	.type		precalc_xorwow_offset_matrix,@object
	.size		precalc_xorwow_offset_matrix,($str - precalc_xorwow_offset_matrix)
precalc_xorwow_offset_matrix:
        /* <DEDUP_REMOVED lines=6400> */
	.type		$str,@object
	.size		$str,(.L_9 - $str)
$str:
        /*353c0*/ 	.byte	0x25, 0x69, 0x0a, 0x00
.L_9:


//--------------------- .nv.shared.reserved.0     --------------------------
	.section	.nv.shared.reserved.0,"aw",@nobits
	.weak		__nv_reservedSMEM_offset_0_alias
	.size		__nv_reservedSMEM_offset_0_alias, 0, 64
	.other		__nv_reservedSMEM_offset_0_alias,@"STO_CUDA_RESERVED_SHARED STV_DEFAULT"
__nv_reservedSMEM_offset_0_alias:
	.zero		0
	.zero		64


//--------------------- .nv.constant0._Z12initPositioniP6float4P17curandStateXORWOW --------------------------
	.section	.nv.constant0._Z12initPositioniP6float4P17curandStateXORWOW,"a",@progbits
	.sectionflags	@""
	.align	4
.nv.constant0._Z12initPositioniP6float4P17curandStateXORWOW:
	.zero		920


//--------------------- .nv.constant0._Z10addToCountiPiP17curandStateXORWOW --------------------------
	.section	.nv.constant0._Z10addToCountiPiP17curandStateXORWOW,"a",@progbits
	.sectionflags	@""
	.align	4
.nv.constant0._Z10addToCountiPiP17curandStateXORWOW:
	.zero		920


//--------------------- .nv.constant0._Z12setup_kernelP17curandStateXORWOWm --------------------------
	.section	.nv.constant0._Z12setup_kernelP17curandStateXORWOWm,"a",@progbits
	.sectionflags	@""
	.align	4
.nv.constant0._Z12setup_kernelP17curandStateXORWOWm:
	.zero		912


//--------------------- SYMBOLS --------------------------

	.type		.nv.reservedSmem.offset0,@object
	.size		.nv.reservedSmem.offset0,0x4
	.type		vprintf,@function
